//
// Generated by NVIDIA NVVM Compiler
//
// Compiler Build ID: CL-36424714
// Cuda compilation tools, release 13.0, V13.0.88
// Based on NVVM 20.0.0
//

.version 9.0
.target sm_100
.address_size 64

	// .globl	_Z7computefiiiiffffffffffffffffff
.extern .func  (.param .b32 func_retval0) vprintf
(
	.param .b64 vprintf_param_0,
	.param .b64 vprintf_param_1
)
;
.global .align 1 .b8 $str[7] = {37, 46, 49, 55, 103, 10};
.global .align 4 .b8 __cudart_i2opi_f[24] = {65, 144, 67, 60, 153, 149, 98, 219, 192, 221, 52, 245, 209, 87, 39, 252, 41, 21, 68, 78, 110, 131, 249, 162};

.visible .entry _Z7computefiiiiffffffffffffffffff(
	.param .f32 _Z7computefiiiiffffffffffffffffff_param_0,
	.param .u32 _Z7computefiiiiffffffffffffffffff_param_1,
	.param .u32 _Z7computefiiiiffffffffffffffffff_param_2,
	.param .u32 _Z7computefiiiiffffffffffffffffff_param_3,
	.param .u32 _Z7computefiiiiffffffffffffffffff_param_4,
	.param .f32 _Z7computefiiiiffffffffffffffffff_param_5,
	.param .f32 _Z7computefiiiiffffffffffffffffff_param_6,
	.param .f32 _Z7computefiiiiffffffffffffffffff_param_7,
	.param .f32 _Z7computefiiiiffffffffffffffffff_param_8,
	.param .f32 _Z7computefiiiiffffffffffffffffff_param_9,
	.param .f32 _Z7computefiiiiffffffffffffffffff_param_10,
	.param .f32 _Z7computefiiiiffffffffffffffffff_param_11,
	.param .f32 _Z7computefiiiiffffffffffffffffff_param_12,
	.param .f32 _Z7computefiiiiffffffffffffffffff_param_13,
	.param .f32 _Z7computefiiiiffffffffffffffffff_param_14,
	.param .f32 _Z7computefiiiiffffffffffffffffff_param_15,
	.param .f32 _Z7computefiiiiffffffffffffffffff_param_16,
	.param .f32 _Z7computefiiiiffffffffffffffffff_param_17,
	.param .f32 _Z7computefiiiiffffffffffffffffff_param_18,
	.param .f32 _Z7computefiiiiffffffffffffffffff_param_19,
	.param .f32 _Z7computefiiiiffffffffffffffffff_param_20,
	.param .f32 _Z7computefiiiiffffffffffffffffff_param_21,
	.param .f32 _Z7computefiiiiffffffffffffffffff_param_22
)
{
	.local .align 8 .b8 	__local_depot0[40];
	.reg .b64 	%SP;
	.reg .b64 	%SPL;
	.reg .pred 	%p<69>;
	.reg .b32 	%r<181>;
	.reg .b32 	%f<304>;
	.reg .b64 	%rd<52>;
	.reg .b64 	%fd<8>;

	mov.u64 	%SPL, __local_depot0;
	cvta.local.u64 	%SP, %SPL;
	ld.param.f32 	%f286, [_Z7computefiiiiffffffffffffffffff_param_0];
	ld.param.u32 	%r71, [_Z7computefiiiiffffffffffffffffff_param_1];
	ld.param.u32 	%r72, [_Z7computefiiiiffffffffffffffffff_param_2];
	ld.param.u32 	%r73, [_Z7computefiiiiffffffffffffffffff_param_3];
	ld.param.u32 	%r74, [_Z7computefiiiiffffffffffffffffff_param_4];
	ld.param.f32 	%f83, [_Z7computefiiiiffffffffffffffffff_param_5];
	ld.param.f32 	%f70, [_Z7computefiiiiffffffffffffffffff_param_6];
	ld.param.f32 	%f71, [_Z7computefiiiiffffffffffffffffff_param_7];
	ld.param.f32 	%f72, [_Z7computefiiiiffffffffffffffffff_param_8];
	ld.param.f32 	%f73, [_Z7computefiiiiffffffffffffffffff_param_9];
	ld.param.f32 	%f74, [_Z7computefiiiiffffffffffffffffff_param_10];
	ld.param.f32 	%f75, [_Z7computefiiiiffffffffffffffffff_param_11];
	ld.param.f32 	%f76, [_Z7computefiiiiffffffffffffffffff_param_16];
	ld.param.f32 	%f77, [_Z7computefiiiiffffffffffffffffff_param_17];
	ld.param.f32 	%f78, [_Z7computefiiiiffffffffffffffffff_param_18];
	ld.param.f32 	%f79, [_Z7computefiiiiffffffffffffffffff_param_19];
	ld.param.f32 	%f80, [_Z7computefiiiiffffffffffffffffff_param_20];
	ld.param.f32 	%f81, [_Z7computefiiiiffffffffffffffffff_param_21];
	ld.param.f32 	%f82, [_Z7computefiiiiffffffffffffffffff_param_22];
	add.u64 	%rd1, %SPL, 0;
	mov.f32 	%f84, 0f80000000;
	div.rn.f32 	%f85, %f84, %f83;
	add.f32 	%f86, %f85, 0f7A0FA4C0;
	add.f32 	%f87, %f86, 0f057626DC;
	setp.leu.f32 	%p1, %f286, %f87;
	setp.lt.s32 	%p2, %r71, 1;
	or.pred  	%p3, %p1, %p2;
	@%p3 bra 	$L__BB0_65;
	setp.lt.s32 	%p4, %r72, 1;
	mov.f32 	%f88, 0f800003D8;
	div.rn.f32 	%f89, %f88, %f70;
	mul.f32 	%f90, %f72, 0f00000000;
	mul.f32 	%f91, %f90, 0f0000000D;
	mul.f32 	%f92, %f71, %f91;
	mul.f32 	%f93, %f89, %f92;
	setp.lt.f32 	%p5, %f93, 0f00800000;
	mul.f32 	%f94, %f93, 0f4B000000;
	selp.f32 	%f95, %f94, %f93, %p5;
	selp.f32 	%f96, 0fC1B80000, 0f00000000, %p5;
	mov.b32 	%r75, %f95;
	add.s32 	%r76, %r75, -1059760811;
	and.b32  	%r77, %r76, -8388608;
	sub.s32 	%r78, %r75, %r77;
	mov.b32 	%f97, %r78;
	cvt.rn.f32.s32 	%f98, %r77;
	fma.rn.f32 	%f99, %f98, 0f34000000, %f96;
	add.f32 	%f100, %f97, 0fBF800000;
	fma.rn.f32 	%f101, %f100, 0fBE055027, 0f3E1039F6;
	fma.rn.f32 	%f102, %f101, %f100, 0fBDF8CDCC;
	fma.rn.f32 	%f103, %f102, %f100, 0f3E0F2955;
	fma.rn.f32 	%f104, %f103, %f100, 0fBE2AD8B9;
	fma.rn.f32 	%f105, %f104, %f100, 0f3E4CED0B;
	fma.rn.f32 	%f106, %f105, %f100, 0fBE7FFF22;
	fma.rn.f32 	%f107, %f106, %f100, 0f3EAAAA78;
	fma.rn.f32 	%f108, %f107, %f100, 0fBF000000;
	mul.f32 	%f109, %f100, %f108;
	fma.rn.f32 	%f110, %f109, %f100, %f100;
	fma.rn.f32 	%f111, %f99, 0f3F317218, %f110;
	setp.gt.u32 	%p6, %r75, 2139095039;
	fma.rn.f32 	%f112, %f95, 0f7F800000, 0f7F800000;
	selp.f32 	%f113, %f112, %f111, %p6;
	setp.eq.f32 	%p7, %f95, 0f00000000;
	selp.f32 	%f1, 0fFF800000, %f113, %p7;
	add.f32 	%f114, %f73, 0f03EB5B36;
	cvt.rpi.f32.f32 	%f115, %f114;
	abs.f32 	%f116, %f115;
	setp.gt.f32 	%p8, %f116, 0f3F800000;
	rcp.approx.ftz.f32 	%f117, %f116;
	selp.f32 	%f118, %f117, %f116, %p8;
	mul.f32 	%f119, %f118, %f118;
	fma.rn.f32 	%f120, %f119, 0f3B2090AA, 0fBC6BE14F;
	fma.rn.f32 	%f121, %f120, %f119, 0f3D23397E;
	fma.rn.f32 	%f122, %f121, %f119, 0fBD948A7A;
	fma.rn.f32 	%f123, %f122, %f119, 0f3DD76B21;
	fma.rn.f32 	%f124, %f123, %f119, 0fBE111E88;
	fma.rn.f32 	%f125, %f124, %f119, 0f3E4CAF60;
	fma.rn.f32 	%f126, %f125, %f119, 0fBEAAAA27;
	mul.f32 	%f127, %f119, %f126;
	fma.rn.f32 	%f128, %f127, %f118, %f118;
	neg.f32 	%f129, %f128;
	fma.rn.f32 	%f130, 0f3F6EE581, 0f3FD774EB, %f129;
	selp.f32 	%f131, %f130, %f128, %p8;
	setp.num.f32 	%p9, %f116, %f116;
	copysign.f32 	%f132, %f115, %f131;
	selp.f32 	%f133, %f132, %f131, %p9;
	add.f32 	%f2, %f133, 0f79CC986B;
	div.rn.f32 	%f134, %f74, 0f00000000;
	mul.f32 	%f135, %f75, 0f03FD272F;
	mul.f32 	%f3, %f134, %f135;
	mov.f32 	%f136, 0f3FB8AA3B;
	mov.f32 	%f137, 0f7B9879D3;
	mul.rn.f32 	%f138, %f137, %f136;
	cvt.rzi.f32.f32 	%f139, %f138;
	abs.f32 	%f140, %f139;
	setp.gt.f32 	%p10, %f140, 0f42FC0000;
	mov.f32 	%f141, 0f42FC0000;
	copysign.f32 	%f142, %f139, %f141;
	selp.f32 	%f143, %f142, %f139, %p10;
	fma.rn.f32 	%f144, %f143, 0fBF317218, 0f7B9879D3;
	fma.rn.f32 	%f145, %f143, 0f3102E308, %f144;
	mul.f32 	%f4, %f145, 0f3FB8AA3B;
	add.f32 	%f146, %f143, 0f4B40007D;
	mov.b32 	%r79, %f146;
	shl.b32 	%r80, %r79, 23;
	mov.b32 	%f5, %r80;
	add.f32 	%f147, %f79, 0fEFC8AC0D;
	add.f32 	%f148, %f147, 0fFF800000;
	sub.f32 	%f149, %f78, %f148;
	abs.f32 	%f150, %f149;
	add.f32 	%f151, %f77, %f150;
	div.rn.f32 	%f152, %f151, %f80;
	mul.f32 	%f153, %f82, 0f80000000;
	div.rn.f32 	%f154, %f81, %f153;
	abs.f32 	%f155, %f154;
	setp.gt.f32 	%p11, %f155, 0f3F800000;
	rcp.approx.ftz.f32 	%f156, %f155;
	selp.f32 	%f157, %f156, %f155, %p11;
	mul.f32 	%f158, %f157, %f157;
	fma.rn.f32 	%f159, %f158, 0f3B2090AA, 0fBC6BE14F;
	fma.rn.f32 	%f160, %f159, %f158, 0f3D23397E;
	fma.rn.f32 	%f161, %f160, %f158, 0fBD948A7A;
	fma.rn.f32 	%f162, %f161, %f158, 0f3DD76B21;
	fma.rn.f32 	%f163, %f162, %f158, 0fBE111E88;
	fma.rn.f32 	%f164, %f163, %f158, 0f3E4CAF60;
	fma.rn.f32 	%f165, %f164, %f158, 0fBEAAAA27;
	mul.f32 	%f166, %f158, %f165;
	fma.rn.f32 	%f167, %f166, %f157, %f157;
	neg.f32 	%f168, %f167;
	fma.rn.f32 	%f169, 0f3F6EE581, 0f3FD774EB, %f168;
	selp.f32 	%f170, %f169, %f167, %p11;
	setp.num.f32 	%p12, %f155, %f155;
	copysign.f32 	%f171, %f154, %f170;
	selp.f32 	%f172, %f171, %f170, %p12;
	div.rn.f32 	%f6, %f152, %f172;
	@%p4 bra 	$L__BB0_65;
	setp.gt.s32 	%p13, %r73, 0;
	@%p13 bra 	$L__BB0_13;
	and.b32  	%r1, %r74, 3;
	and.b32  	%r2, %r74, 2147483644;
	mov.b32 	%r174, 0;
	mov.u64 	%rd14, __cudart_i2opi_f;
$L__BB0_4:
	mov.b32 	%r175, 0;
$L__BB0_5:
	add.f32 	%f173, %f1, %f286;
	add.f32 	%f286, %f2, %f173;
	setp.ltu.f32 	%p14, %f286, %f3;
	@%p14 bra 	$L__BB0_62;
	ex2.approx.ftz.f32 	%f174, %f4;
	mul.f32 	%f175, %f174, %f5;
	mov.f32 	%f176, 0fBE000000;
	div.approx.ftz.f32 	%f177, %f176, %f175;
	fma.rn.f32 	%f178, %f175, 0f40000000, %f177;
	abs.f32 	%f179, %f178;
	sub.f32 	%f53, %f76, %f179;
	mul.f32 	%f180, %f53, 0f3F22F983;
	cvt.rni.s32.f32 	%r179, %f180;
	cvt.rn.f32.s32 	%f181, %r179;
	fma.rn.f32 	%f182, %f181, 0fBFC90FDA, %f53;
	fma.rn.f32 	%f183, %f181, 0fB3A22168, %f182;
	fma.rn.f32 	%f297, %f181, 0fA7C234C5, %f183;
	abs.f32 	%f55, %f53;
	setp.ltu.f32 	%p15, %f55, 0f47CE4780;
	@%p15 bra 	$L__BB0_61;
	setp.eq.f32 	%p16, %f55, 0f7F800000;
	@%p16 bra 	$L__BB0_60;
	mov.b32 	%r54, %f53;
	shl.b32 	%r84, %r54, 8;
	or.b32  	%r55, %r84, -2147483648;
	mov.b64 	%rd51, 0;
	mov.b32 	%r176, 0;
$L__BB0_9:
	.pragma "nounroll";
	mul.wide.u32 	%rd13, %r176, 4;
	add.s64 	%rd15, %rd14, %rd13;
	ld.global.nc.u32 	%r85, [%rd15];
	mad.wide.u32 	%rd16, %r85, %r55, %rd51;
	shr.u64 	%rd51, %rd16, 32;
	add.s64 	%rd17, %rd1, %rd13;
	st.local.u32 	[%rd17], %rd16;
	add.s32 	%r176, %r176, 1;
	setp.ne.s32 	%p17, %r176, 6;
	@%p17 bra 	$L__BB0_9;
	shr.u32 	%r86, %r54, 23;
	st.local.u32 	[%rd1+24], %rd51;
	and.b32  	%r58, %r86, 31;
	and.b32  	%r87, %r86, 224;
	add.s32 	%r88, %r87, -128;
	shr.u32 	%r89, %r88, 5;
	mul.wide.u32 	%rd18, %r89, 4;
	sub.s64 	%rd10, %rd1, %rd18;
	ld.local.u32 	%r177, [%rd10+24];
	ld.local.u32 	%r178, [%rd10+20];
	setp.eq.s32 	%p18, %r58, 0;
	@%p18 bra 	$L__BB0_12;
	shf.l.wrap.b32 	%r177, %r178, %r177, %r58;
	ld.local.u32 	%r90, [%rd10+16];
	shf.l.wrap.b32 	%r178, %r90, %r178, %r58;
$L__BB0_12:
	shr.u32 	%r91, %r177, 30;
	shf.l.wrap.b32 	%r92, %r178, %r177, 2;
	shl.b32 	%r93, %r178, 2;
	shr.u32 	%r94, %r92, 31;
	add.s32 	%r95, %r94, %r91;
	neg.s32 	%r96, %r95;
	setp.lt.s32 	%p19, %r54, 0;
	selp.b32 	%r179, %r96, %r95, %p19;
	xor.b32  	%r97, %r92, %r54;
	shr.s32 	%r98, %r92, 31;
	xor.b32  	%r99, %r98, %r92;
	xor.b32  	%r100, %r98, %r93;
	cvt.u64.u32 	%rd19, %r99;
	shl.b64 	%rd20, %rd19, 32;
	cvt.u64.u32 	%rd21, %r100;
	or.b64  	%rd22, %rd20, %rd21;
	cvt.rn.f64.s64 	%fd1, %rd22;
	mul.f64 	%fd2, %fd1, 0d3BF921FB54442D19;
	cvt.rn.f32.f64 	%f184, %fd2;
	neg.f32 	%f185, %f184;
	setp.lt.s32 	%p20, %r97, 0;
	selp.f32 	%f297, %f185, %f184, %p20;
	bra.uni 	$L__BB0_61;
$L__BB0_13:
	setp.gt.s32 	%p31, %r74, 0;
	@%p31 bra 	$L__BB0_30;
	and.b32  	%r3, %r73, 3;
	and.b32  	%r4, %r73, 2147483644;
	mov.b32 	%r167, 0;
	mov.u64 	%rd25, __cudart_i2opi_f;
$L__BB0_15:
	mov.b32 	%r168, 0;
$L__BB0_16:
	setp.lt.u32 	%p32, %r73, 4;
	add.f32 	%f206, %f1, %f286;
	add.f32 	%f286, %f2, %f206;
	@%p32 bra 	$L__BB0_19;
	mov.b32 	%r169, 0;
$L__BB0_18:
	add.f32 	%f207, %f286, 0f00000002;
	add.f32 	%f208, %f207, 0f00000002;
	add.f32 	%f209, %f208, 0f00000002;
	add.f32 	%f286, %f209, 0f00000002;
	add.s32 	%r169, %r169, 4;
	setp.eq.s32 	%p33, %r169, %r4;
	@%p33 bra 	$L__BB0_19;
	bra.uni 	$L__BB0_18;
$L__BB0_19:
	setp.eq.s32 	%p34, %r3, 0;
	@%p34 bra 	$L__BB0_22;
	setp.eq.s32 	%p35, %r3, 1;
	add.f32 	%f286, %f286, 0f00000002;
	@%p35 bra 	$L__BB0_22;
	setp.eq.s32 	%p36, %r3, 2;
	add.f32 	%f210, %f286, 0f00000002;
	add.f32 	%f211, %f210, 0f00000002;
	selp.f32 	%f286, %f210, %f211, %p36;
$L__BB0_22:
	setp.ltu.f32 	%p37, %f286, %f3;
	@%p37 bra 	$L__BB0_58;
	ex2.approx.ftz.f32 	%f212, %f4;
	mul.f32 	%f213, %f212, %f5;
	mov.f32 	%f214, 0fBE000000;
	div.approx.ftz.f32 	%f215, %f214, %f213;
	fma.rn.f32 	%f216, %f213, 0f40000000, %f215;
	abs.f32 	%f217, %f216;
	sub.f32 	%f37, %f76, %f217;
	mul.f32 	%f218, %f37, 0f3F22F983;
	cvt.rni.s32.f32 	%r173, %f218;
	cvt.rn.f32.s32 	%f219, %r173;
	fma.rn.f32 	%f220, %f219, 0fBFC90FDA, %f37;
	fma.rn.f32 	%f221, %f219, 0fB3A22168, %f220;
	fma.rn.f32 	%f290, %f219, 0fA7C234C5, %f221;
	abs.f32 	%f39, %f37;
	setp.ltu.f32 	%p38, %f39, 0f47CE4780;
	@%p38 bra 	$L__BB0_57;
	setp.eq.f32 	%p39, %f39, 0f7F800000;
	@%p39 bra 	$L__BB0_56;
	mov.b32 	%r36, %f37;
	shl.b32 	%r110, %r36, 8;
	or.b32  	%r37, %r110, -2147483648;
	mov.b64 	%rd50, 0;
	mov.b32 	%r170, 0;
$L__BB0_26:
	.pragma "nounroll";
	mul.wide.u32 	%rd24, %r170, 4;
	add.s64 	%rd26, %rd25, %rd24;
	ld.global.nc.u32 	%r111, [%rd26];
	mad.wide.u32 	%rd27, %r111, %r37, %rd50;
	shr.u64 	%rd50, %rd27, 32;
	add.s64 	%rd28, %rd1, %rd24;
	st.local.u32 	[%rd28], %rd27;
	add.s32 	%r170, %r170, 1;
	setp.ne.s32 	%p40, %r170, 6;
	@%p40 bra 	$L__BB0_26;
	shr.u32 	%r112, %r36, 23;
	st.local.u32 	[%rd1+24], %rd50;
	and.b32  	%r40, %r112, 31;
	and.b32  	%r113, %r112, 224;
	add.s32 	%r114, %r113, -128;
	shr.u32 	%r115, %r114, 5;
	mul.wide.u32 	%rd29, %r115, 4;
	sub.s64 	%rd7, %rd1, %rd29;
	ld.local.u32 	%r171, [%rd7+24];
	ld.local.u32 	%r172, [%rd7+20];
	setp.eq.s32 	%p41, %r40, 0;
	@%p41 bra 	$L__BB0_29;
	shf.l.wrap.b32 	%r171, %r172, %r171, %r40;
	ld.local.u32 	%r116, [%rd7+16];
	shf.l.wrap.b32 	%r172, %r116, %r172, %r40;
$L__BB0_29:
	shr.u32 	%r117, %r171, 30;
	shf.l.wrap.b32 	%r118, %r172, %r171, 2;
	shl.b32 	%r119, %r172, 2;
	shr.u32 	%r120, %r118, 31;
	add.s32 	%r121, %r120, %r117;
	neg.s32 	%r122, %r121;
	setp.lt.s32 	%p42, %r36, 0;
	selp.b32 	%r173, %r122, %r121, %p42;
	xor.b32  	%r123, %r118, %r36;
	shr.s32 	%r124, %r118, 31;
	xor.b32  	%r125, %r124, %r118;
	xor.b32  	%r126, %r124, %r119;
	cvt.u64.u32 	%rd30, %r125;
	shl.b64 	%rd31, %rd30, 32;
	cvt.u64.u32 	%rd32, %r126;
	or.b64  	%rd33, %rd31, %rd32;
	cvt.rn.f64.s64 	%fd3, %rd33;
	mul.f64 	%fd4, %fd3, 0d3BF921FB54442D19;
	cvt.rn.f32.f64 	%f222, %fd4;
	neg.f32 	%f223, %f222;
	setp.lt.s32 	%p43, %r123, 0;
	selp.f32 	%f290, %f223, %f222, %p43;
	bra.uni 	$L__BB0_57;
$L__BB0_30:
	and.b32  	%r5, %r73, 3;
	and.b32  	%r6, %r74, 3;
	and.b32  	%r7, %r74, 2147483644;
	and.b32  	%r132, %r73, 2147483644;
	neg.s32 	%r8, %r132;
	mov.b32 	%r159, 0;
	mov.u64 	%rd36, __cudart_i2opi_f;
$L__BB0_31:
	mov.b32 	%r160, 0;
$L__BB0_32:
	setp.lt.u32 	%p48, %r73, 4;
	add.f32 	%f238, %f1, %f286;
	add.f32 	%f286, %f2, %f238;
	@%p48 bra 	$L__BB0_35;
	mov.u32 	%r161, %r8;
$L__BB0_34:
	add.f32 	%f239, %f286, 0f00000002;
	add.f32 	%f240, %f239, 0f00000002;
	add.f32 	%f241, %f240, 0f00000002;
	add.f32 	%f286, %f241, 0f00000002;
	add.s32 	%r161, %r161, 4;
	setp.eq.s32 	%p49, %r161, 0;
	@%p49 bra 	$L__BB0_35;
	bra.uni 	$L__BB0_34;
$L__BB0_35:
	setp.eq.s32 	%p50, %r5, 0;
	@%p50 bra 	$L__BB0_38;
	setp.eq.s32 	%p51, %r5, 1;
	add.f32 	%f286, %f286, 0f00000002;
	@%p51 bra 	$L__BB0_38;
	setp.eq.s32 	%p52, %r5, 2;
	add.f32 	%f242, %f286, 0f00000002;
	add.f32 	%f243, %f242, 0f00000002;
	selp.f32 	%f286, %f242, %f243, %p52;
$L__BB0_38:
	setp.ltu.f32 	%p53, %f286, %f3;
	@%p53 bra 	$L__BB0_48;
	ex2.approx.ftz.f32 	%f244, %f4;
	mul.f32 	%f245, %f244, %f5;
	mov.f32 	%f246, 0fBE000000;
	div.approx.ftz.f32 	%f247, %f246, %f245;
	fma.rn.f32 	%f248, %f245, 0f40000000, %f247;
	abs.f32 	%f249, %f248;
	sub.f32 	%f12, %f76, %f249;
	mul.f32 	%f250, %f12, 0f3F22F983;
	cvt.rni.s32.f32 	%r165, %f250;
	cvt.rn.f32.s32 	%f251, %r165;
	fma.rn.f32 	%f252, %f251, 0fBFC90FDA, %f12;
	fma.rn.f32 	%f253, %f251, 0fB3A22168, %f252;
	fma.rn.f32 	%f278, %f251, 0fA7C234C5, %f253;
	abs.f32 	%f14, %f12;
	setp.ltu.f32 	%p54, %f14, 0f47CE4780;
	@%p54 bra 	$L__BB0_47;
	setp.eq.f32 	%p55, %f14, 0f7F800000;
	@%p55 bra 	$L__BB0_46;
	mov.b32 	%r14, %f12;
	shl.b32 	%r135, %r14, 8;
	or.b32  	%r15, %r135, -2147483648;
	mov.b64 	%rd49, 0;
	mov.b32 	%r162, 0;
$L__BB0_42:
	.pragma "nounroll";
	mul.wide.u32 	%rd35, %r162, 4;
	add.s64 	%rd37, %rd36, %rd35;
	ld.global.nc.u32 	%r136, [%rd37];
	mad.wide.u32 	%rd38, %r136, %r15, %rd49;
	shr.u64 	%rd49, %rd38, 32;
	add.s64 	%rd39, %rd1, %rd35;
	st.local.u32 	[%rd39], %rd38;
	add.s32 	%r162, %r162, 1;
	setp.ne.s32 	%p56, %r162, 6;
	@%p56 bra 	$L__BB0_42;
	shr.u32 	%r137, %r14, 23;
	st.local.u32 	[%rd1+24], %rd49;
	and.b32  	%r18, %r137, 31;
	and.b32  	%r138, %r137, 224;
	add.s32 	%r139, %r138, -128;
	shr.u32 	%r140, %r139, 5;
	mul.wide.u32 	%rd40, %r140, 4;
	sub.s64 	%rd4, %rd1, %rd40;
	ld.local.u32 	%r163, [%rd4+24];
	ld.local.u32 	%r164, [%rd4+20];
	setp.eq.s32 	%p57, %r18, 0;
	@%p57 bra 	$L__BB0_45;
	shf.l.wrap.b32 	%r163, %r164, %r163, %r18;
	ld.local.u32 	%r141, [%rd4+16];
	shf.l.wrap.b32 	%r164, %r141, %r164, %r18;
$L__BB0_45:
	shr.u32 	%r142, %r163, 30;
	shf.l.wrap.b32 	%r143, %r164, %r163, 2;
	shl.b32 	%r144, %r164, 2;
	shr.u32 	%r145, %r143, 31;
	add.s32 	%r146, %r145, %r142;
	neg.s32 	%r147, %r146;
	setp.lt.s32 	%p58, %r14, 0;
	selp.b32 	%r165, %r147, %r146, %p58;
	xor.b32  	%r148, %r143, %r14;
	shr.s32 	%r149, %r143, 31;
	xor.b32  	%r150, %r149, %r143;
	xor.b32  	%r151, %r149, %r144;
	cvt.u64.u32 	%rd41, %r150;
	shl.b64 	%rd42, %rd41, 32;
	cvt.u64.u32 	%rd43, %r151;
	or.b64  	%rd44, %rd42, %rd43;
	cvt.rn.f64.s64 	%fd5, %rd44;
	mul.f64 	%fd6, %fd5, 0d3BF921FB54442D19;
	cvt.rn.f32.f64 	%f254, %fd6;
	neg.f32 	%f255, %f254;
	setp.lt.s32 	%p59, %r148, 0;
	selp.f32 	%f278, %f255, %f254, %p59;
	bra.uni 	$L__BB0_47;
$L__BB0_46:
	mov.f32 	%f256, 0f00000000;
	mul.rn.f32 	%f278, %f12, %f256;
	mov.b32 	%r165, 0;
$L__BB0_47:
	add.s32 	%r153, %r165, 1;
	mul.rn.f32 	%f257, %f278, %f278;
	and.b32  	%r154, %r165, 1;
	setp.eq.b32 	%p60, %r154, 1;
	selp.f32 	%f258, %f278, 0f3F800000, %p60;
	fma.rn.f32 	%f259, %f257, %f258, 0f00000000;
	fma.rn.f32 	%f260, %f257, 0f37CBAC00, 0fBAB607ED;
	selp.f32 	%f261, 0fB94D4153, %f260, %p60;
	selp.f32 	%f262, 0f3C0885E4, 0f3D2AAABB, %p60;
	fma.rn.f32 	%f263, %f261, %f257, %f262;
	selp.f32 	%f264, 0fBE2AAAA8, 0fBEFFFFFF, %p60;
	fma.rn.f32 	%f265, %f263, %f257, %f264;
	fma.rn.f32 	%f266, %f265, %f259, %f258;
	and.b32  	%r155, %r153, 2;
	setp.eq.s32 	%p61, %r155, 0;
	mov.f32 	%f267, 0f00000000;
	sub.f32 	%f268, %f267, %f266;
	selp.f32 	%f286, %f266, %f268, %p61;
$L__BB0_48:
	setp.lt.u32 	%p62, %r74, 4;
	@%p62 bra 	$L__BB0_51;
	mov.b32 	%r166, 0;
$L__BB0_50:
	add.f32 	%f270, %f6, %f286;
	add.f32 	%f271, %f6, %f270;
	add.f32 	%f272, %f6, %f271;
	add.f32 	%f286, %f6, %f272;
	add.s32 	%r166, %r166, 4;
	setp.eq.s32 	%p63, %r166, %r7;
	@%p63 bra 	$L__BB0_51;
	bra.uni 	$L__BB0_50;
$L__BB0_51:
	setp.eq.s32 	%p64, %r6, 0;
	@%p64 bra 	$L__BB0_54;
	setp.eq.s32 	%p65, %r6, 1;
	add.f32 	%f286, %f6, %f286;
	@%p65 bra 	$L__BB0_54;
	setp.eq.s32 	%p66, %r6, 2;
	add.f32 	%f273, %f6, %f286;
	add.f32 	%f274, %f6, %f273;
	selp.f32 	%f286, %f273, %f274, %p66;
$L__BB0_54:
	add.s32 	%r160, %r160, 1;
	setp.eq.s32 	%p67, %r160, %r72;
	@%p67 bra 	$L__BB0_55;
	bra.uni 	$L__BB0_32;
$L__BB0_55:
	add.s32 	%r159, %r159, 1;
	setp.eq.s32 	%p68, %r159, %r71;
	@%p68 bra 	$L__BB0_65;
	bra.uni 	$L__BB0_31;
$L__BB0_56:
	mov.f32 	%f224, 0f00000000;
	mul.rn.f32 	%f290, %f37, %f224;
	mov.b32 	%r173, 0;
$L__BB0_57:
	add.s32 	%r128, %r173, 1;
	mul.rn.f32 	%f225, %f290, %f290;
	and.b32  	%r129, %r173, 1;
	setp.eq.b32 	%p44, %r129, 1;
	selp.f32 	%f226, %f290, 0f3F800000, %p44;
	fma.rn.f32 	%f227, %f225, %f226, 0f00000000;
	fma.rn.f32 	%f228, %f225, 0f37CBAC00, 0fBAB607ED;
	selp.f32 	%f229, 0fB94D4153, %f228, %p44;
	selp.f32 	%f230, 0f3C0885E4, 0f3D2AAABB, %p44;
	fma.rn.f32 	%f231, %f229, %f225, %f230;
	selp.f32 	%f232, 0fBE2AAAA8, 0fBEFFFFFF, %p44;
	fma.rn.f32 	%f233, %f231, %f225, %f232;
	fma.rn.f32 	%f234, %f233, %f227, %f226;
	and.b32  	%r130, %r128, 2;
	setp.eq.s32 	%p45, %r130, 0;
	mov.f32 	%f235, 0f00000000;
	sub.f32 	%f236, %f235, %f234;
	selp.f32 	%f286, %f234, %f236, %p45;
$L__BB0_58:
	add.s32 	%r168, %r168, 1;
	setp.eq.s32 	%p46, %r168, %r72;
	@%p46 bra 	$L__BB0_59;
	bra.uni 	$L__BB0_16;
$L__BB0_59:
	add.s32 	%r167, %r167, 1;
	setp.eq.s32 	%p47, %r167, %r71;
	@%p47 bra 	$L__BB0_65;
	bra.uni 	$L__BB0_15;
$L__BB0_60:
	mov.f32 	%f186, 0f00000000;
	mul.rn.f32 	%f297, %f53, %f186;
	mov.b32 	%r179, 0;
$L__BB0_61:
	add.s32 	%r102, %r179, 1;
	mul.rn.f32 	%f187, %f297, %f297;
	and.b32  	%r103, %r179, 1;
	setp.eq.b32 	%p21, %r103, 1;
	selp.f32 	%f188, %f297, 0f3F800000, %p21;
	fma.rn.f32 	%f189, %f187, %f188, 0f00000000;
	fma.rn.f32 	%f190, %f187, 0f37CBAC00, 0fBAB607ED;
	selp.f32 	%f191, 0fB94D4153, %f190, %p21;
	selp.f32 	%f192, 0f3C0885E4, 0f3D2AAABB, %p21;
	fma.rn.f32 	%f193, %f191, %f187, %f192;
	selp.f32 	%f194, 0fBE2AAAA8, 0fBEFFFFFF, %p21;
	fma.rn.f32 	%f195, %f193, %f187, %f194;
	fma.rn.f32 	%f196, %f195, %f189, %f188;
	and.b32  	%r104, %r102, 2;
	setp.eq.s32 	%p22, %r104, 0;
	mov.f32 	%f197, 0f00000000;
	sub.f32 	%f198, %f197, %f196;
	selp.f32 	%f286, %f196, %f198, %p22;
$L__BB0_62:
	setp.gt.s32 	%p23, %r74, 0;
	@%p23 bra 	$L__BB0_66;
$L__BB0_63:
	add.s32 	%r175, %r175, 1;
	setp.eq.s32 	%p29, %r175, %r72;
	@%p29 bra 	$L__BB0_64;
	bra.uni 	$L__BB0_5;
$L__BB0_64:
	add.s32 	%r174, %r174, 1;
	setp.ne.s32 	%p30, %r174, %r71;
	@%p30 bra 	$L__BB0_4;
$L__BB0_65:
	add.u64 	%rd45, %SP, 32;
	add.u64 	%rd46, %SPL, 32;
	cvt.f64.f32 	%fd7, %f286;
	st.local.f64 	[%rd46], %fd7;
	mov.u64 	%rd47, $str;
	cvta.global.u64 	%rd48, %rd47;
	{ // callseq 0, 0
	.param .b64 param0;
	st.param.b64 	[param0], %rd48;
	.param .b64 param1;
	st.param.b64 	[param1], %rd45;
	.param .b32 retval0;
	call.uni (retval0), 
	vprintf, 
	(
	param0, 
	param1
	);
	ld.param.b32 	%r157, [retval0];
	} // callseq 0
	ret;
$L__BB0_66:
	setp.lt.u32 	%p24, %r74, 4;
	@%p24 bra 	$L__BB0_69;
	mov.b32 	%r180, 0;
$L__BB0_68:
	add.f32 	%f200, %f6, %f286;
	add.f32 	%f201, %f6, %f200;
	add.f32 	%f202, %f6, %f201;
	add.f32 	%f286, %f6, %f202;
	add.s32 	%r180, %r180, 4;
	setp.eq.s32 	%p25, %r180, %r2;
	@%p25 bra 	$L__BB0_69;
	bra.uni 	$L__BB0_68;
$L__BB0_69:
	setp.eq.s32 	%p26, %r1, 0;
	@%p26 bra 	$L__BB0_63;
	setp.eq.s32 	%p27, %r1, 1;
	add.f32 	%f286, %f6, %f286;
	@%p27 bra 	$L__BB0_63;
	setp.eq.s32 	%p28, %r1, 2;
	add.f32 	%f203, %f6, %f286;
	add.f32 	%f204, %f6, %f203;
	selp.f32 	%f286, %f203, %f204, %p28;
	bra.uni 	$L__BB0_63;

}


// ===== COMPILED SASS (sm_100) =====

	.target	sm_100

	.elftype	@"ET_EXEC"


//--------------------- .note.nv.tkinfo           --------------------------
	.section	.note.nv.tkinfo,"",@"SHT_NOTE"
	.sectionflags	@"SHF_NOTE_NV_TKINFO"
	.tkinfo
        /*0018*/ 	.word	0x00000002
        /*0030*/ 	.string	""
        /*0030*/ 	.string	"ptxas"
        /*0030*/ 	.string	"Cuda compilation tools, release 13.0, V13.0.88"
        /*0030*/ 	.string	"Build cuda_13.0.r13.0/compiler.36424714_0"
        /*0030*/ 	.string	"-arch sm_100 -m 64 "



//--------------------- .note.nv.cuinfo           --------------------------
	.section	.note.nv.cuinfo,"",@"SHT_NOTE"
	.sectionflags	@"SHF_NOTE_NV_CUINFO"
        /*0018*/ 	.short	0x0002
        /*001a*/ 	.short	0x0064
        /*001c*/ 	.short	0x0082
	.zero		2


//--------------------- .nv.info                  --------------------------
	.section	.nv.info,"",@"SHT_CUDA_INFO"
	.align	4


	//----- nvinfo : EIATTR_REGCOUNT
	.align		4
        /*0000*/ 	.byte	0x04, 0x2f
        /*0002*/ 	.short	(.L_3 - .L_2)
	.align		4
.L_2:
        /*0004*/ 	.word	index@(_Z7computefiiiiffffffffffffffffff)
        /*0008*/ 	.word	0x0000001e


	//----- nvinfo : EIATTR_FRAME_SIZE
	.align		4
.L_3:
        /*000c*/ 	.byte	0x04, 0x11
        /*000e*/ 	.short	(.L_5 - .L_4)
	.align		4
.L_4:
        /*0010*/ 	.word	index@($__internal_0_$__cuda_sm3x_div_rn_noftz_f32_slowpath)
        /*0014*/ 	.word	0x00000028


	//----- nvinfo : EIATTR_FRAME_SIZE
	.align		4
.L_5:
        /*0018*/ 	.byte	0x04, 0x11
        /*001a*/ 	.short	(.L_7 - .L_6)
	.align		4
.L_6:
        /*001c*/ 	.word	index@(_Z7computefiiiiffffffffffffffffff)
        /*0020*/ 	.word	0x00000028


	//----- nvinfo : EIATTR_MIN_STACK_SIZE
	.align		4
.L_7:
        /*0024*/ 	.byte	0x04, 0x12
        /*0026*/ 	.short	(.L_9 - .L_8)
	.align		4
.L_8:
        /*0028*/ 	.word	index@(_Z7computefiiiiffffffffffffffffff)
        /*002c*/ 	.word	0x00000028
.L_9:


//--------------------- .nv.compat                --------------------------
	.section	.nv.compat,"",@"SHT_CUDA_COMPAT_INFO"
	.align	4
        /*0000*/ 	.byte	0x02, 0x09, 0x00, 0x00, 0x02, 0x02, 0x01, 0x00, 0x02, 0x05, 0x05, 0x00, 0x03, 0x07, 0x01, 0x01
        /*0010*/ 	.byte	0x02, 0x03, 0x00, 0x00, 0x02, 0x06, 0x01, 0x00, 0x04, 0x0b, 0x08, 0x00, 0x01, 0x00, 0x00, 0x00
        /*0020*/ 	.byte	0x00, 0x00, 0x00, 0x00


//--------------------- .nv.info._Z7computefiiiiffffffffffffffffff --------------------------
	.section	.nv.info._Z7computefiiiiffffffffffffffffff,"",@"SHT_CUDA_INFO"
	.sectionflags	@""
	.align	4


	//----- nvinfo : EIATTR_CUDA_API_VERSION
	.align		4
        /*0000*/ 	.byte	0x04, 0x37
        /*0002*/ 	.short	(.L_11 - .L_10)
.L_10:
        /*0004*/ 	.word	0x00000082


	//----- nvinfo : EIATTR_KPARAM_INFO
	.align		4
.L_11:
        /*0008*/ 	.byte	0x04, 0x17
        /*000a*/ 	.short	(.L_13 - .L_12)
.L_12:
        /*000c*/ 	.word	0x00000000
        /*0010*/ 	.short	0x0016
        /*0012*/ 	.short	0x0058
        /*0014*/ 	.byte	0x00, 0xf0, 0x11, 0x00


	//----- nvinfo : EIATTR_KPARAM_INFO
	.align		4
.L_13:
        /*0018*/ 	.byte	0x04, 0x17
        /*001a*/ 	.short	(.L_15 - .L_14)
.L_14:
        /*001c*/ 	.word	0x00000000
        /*0020*/ 	.short	0x0015
        /*0022*/ 	.short	0x0054
        /*0024*/ 	.byte	0x00, 0xf0, 0x11, 0x00


	//----- nvinfo : EIATTR_KPARAM_INFO
	.align		4
.L_15:
        /*0028*/ 	.byte	0x04, 0x17
        /*002a*/ 	.short	(.L_17 - .L_16)
.L_16:
        /*002c*/ 	.word	0x00000000
        /*0030*/ 	.short	0x0014
        /*0032*/ 	.short	0x0050
        /*0034*/ 	.byte	0x00, 0xf0, 0x11, 0x00


	//----- nvinfo : EIATTR_KPARAM_INFO
	.align		4
.L_17:
        /*0038*/ 	.byte	0x04, 0x17
        /*003a*/ 	.short	(.L_19 - .L_18)
.L_18:
        /*003c*/ 	.word	0x00000000
        /*0040*/ 	.short	0x0013
        /*0042*/ 	.short	0x004c
        /*0044*/ 	.byte	0x00, 0xf0, 0x11, 0x00


	//----- nvinfo : EIATTR_KPARAM_INFO
	.align		4
.L_19:
        /*0048*/ 	.byte	0x04, 0x17
        /*004a*/ 	.short	(.L_21 - .L_20)
.L_20:
        /*004c*/ 	.word	0x00000000
        /*0050*/ 	.short	0x0012
        /*0052*/ 	.short	0x0048
        /*0054*/ 	.byte	0x00, 0xf0, 0x11, 0x00


	//----- nvinfo : EIATTR_KPARAM_INFO
	.align		4
.L_21:
        /*0058*/ 	.byte	0x04, 0x17
        /*005a*/ 	.short	(.L_23 - .L_22)
.L_22:
        /*005c*/ 	.word	0x00000000
        /*0060*/ 	.short	0x0011
        /*0062*/ 	.short	0x0044
        /*0064*/ 	.byte	0x00, 0xf0, 0x11, 0x00


	//----- nvinfo : EIATTR_KPARAM_INFO
	.align		4
.L_23:
        /*0068*/ 	.byte	0x04, 0x17
        /*006a*/ 	.short	(.L_25 - .L_24)
.L_24:
        /*006c*/ 	.word	0x00000000
        /*0070*/ 	.short	0x0010
        /*0072*/ 	.short	0x0040
        /*0074*/ 	.byte	0x00, 0xf0, 0x11, 0x00


	//----- nvinfo : EIATTR_KPARAM_INFO
	.align		4
.L_25:
        /*0078*/ 	.byte	0x04, 0x17
        /*007a*/ 	.short	(.L_27 - .L_26)
.L_26:
        /*007c*/ 	.word	0x00000000
        /*0080*/ 	.short	0x000f
        /*0082*/ 	.short	0x003c
        /*0084*/ 	.byte	0x00, 0xf0, 0x11, 0x00


	//----- nvinfo : EIATTR_KPARAM_INFO
	.align		4
.L_27:
        /*0088*/ 	.byte	0x04, 0x17
        /*008a*/ 	.short	(.L_29 - .L_28)
.L_28:
        /*008c*/ 	.word	0x00000000
        /*0090*/ 	.short	0x000e
        /*0092*/ 	.short	0x0038
        /*0094*/ 	.byte	0x00, 0xf0, 0x11, 0x00


	//----- nvinfo : EIATTR_KPARAM_INFO
	.align		4
.L_29:
        /*0098*/ 	.byte	0x04, 0x17
        /*009a*/ 	.short	(.L_31 - .L_30)
.L_30:
        /*009c*/ 	.word	0x00000000
        /*00a0*/ 	.short	0x000d
        /*00a2*/ 	.short	0x0034
        /*00a4*/ 	.byte	0x00, 0xf0, 0x11, 0x00


	//----- nvinfo : EIATTR_KPARAM_INFO
	.align		4
.L_31:
        /*00a8*/ 	.byte	0x04, 0x17
        /*00aa*/ 	.short	(.L_33 - .L_32)
.L_32:
        /*00ac*/ 	.word	0x00000000
        /*00b0*/ 	.short	0x000c
        /*00b2*/ 	.short	0x0030
        /*00b4*/ 	.byte	0x00, 0xf0, 0x11, 0x00


	//----- nvinfo : EIATTR_KPARAM_INFO
	.align		4
.L_33:
        /*00b8*/ 	.byte	0x04, 0x17
        /*00ba*/ 	.short	(.L_35 - .L_34)
.L_34:
        /*00bc*/ 	.word	0x00000000
        /*00c0*/ 	.short	0x000b
        /*00c2*/ 	.short	0x002c
        /*00c4*/ 	.byte	0x00, 0xf0, 0x11, 0x00


	//----- nvinfo : EIATTR_KPARAM_INFO
	.align		4
.L_35:
        /*00c8*/ 	.byte	0x04, 0x17
        /*00ca*/ 	.short	(.L_37 - .L_36)
.L_36:
        /*00cc*/ 	.word	0x00000000
        /*00d0*/ 	.short	0x000a
        /*00d2*/ 	.short	0x0028
        /*00d4*/ 	.byte	0x00, 0xf0, 0x11, 0x00


	//----- nvinfo : EIATTR_KPARAM_INFO
	.align		4
.L_37:
        /*00d8*/ 	.byte	0x04, 0x17
        /*00da*/ 	.short	(.L_39 - .L_38)
.L_38:
        /*00dc*/ 	.word	0x00000000
        /*00e0*/ 	.short	0x0009
        /*00e2*/ 	.short	0x0024
        /*00e4*/ 	.byte	0x00, 0xf0, 0x11, 0x00


	//----- nvinfo : EIATTR_KPARAM_INFO
	.align		4
.L_39:
        /*00e8*/ 	.byte	0x04, 0x17
        /*00ea*/ 	.short	(.L_41 - .L_40)
.L_40:
        /*00ec*/ 	.word	0x00000000
        /*00f0*/ 	.short	0x0008
        /*00f2*/ 	.short	0x0020
        /*00f4*/ 	.byte	0x00, 0xf0, 0x11, 0x00


	//----- nvinfo : EIATTR_KPARAM_INFO
	.align		4
.L_41:
        /*00f8*/ 	.byte	0x04, 0x17
        /*00fa*/ 	.short	(.L_43 - .L_42)
.L_42:
        /*00fc*/ 	.word	0x00000000
        /*0100*/ 	.short	0x0007
        /*0102*/ 	.short	0x001c
        /*0104*/ 	.byte	0x00, 0xf0, 0x11, 0x00


	//----- nvinfo : EIATTR_KPARAM_INFO
	.align		4
.L_43:
        /*0108*/ 	.byte	0x04, 0x17
        /*010a*/ 	.short	(.L_45 - .L_44)
.L_44:
        /*010c*/ 	.word	0x00000000
        /*0110*/ 	.short	0x0006
        /*0112*/ 	.short	0x0018
        /*0114*/ 	.byte	0x00, 0xf0, 0x11, 0x00


	//----- nvinfo : EIATTR_KPARAM_INFO
	.align		4
.L_45:
        /*0118*/ 	.byte	0x04, 0x17
        /*011a*/ 	.short	(.L_47 - .L_46)
.L_46:
        /*011c*/ 	.word	0x00000000
        /*0120*/ 	.short	0x0005
        /*0122*/ 	.short	0x0014
        /*0124*/ 	.byte	0x00, 0xf0, 0x11, 0x00


	//----- nvinfo : EIATTR_KPARAM_INFO
	.align		4
.L_47:
        /*0128*/ 	.byte	0x04, 0x17
        /*012a*/ 	.short	(.L_49 - .L_48)
.L_48:
        /*012c*/ 	.word	0x00000000
        /*0130*/ 	.short	0x0004
        /*0132*/ 	.short	0x0010
        /*0134*/ 	.byte	0x00, 0xf0, 0x11, 0x00


	//----- nvinfo : EIATTR_KPARAM_INFO
	.align		4
.L_49:
        /*0138*/ 	.byte	0x04, 0x17
        /*013a*/ 	.short	(.L_51 - .L_50)
.L_50:
        /*013c*/ 	.word	0x00000000
        /*0140*/ 	.short	0x0003
        /*0142*/ 	.short	0x000c
        /*0144*/ 	.byte	0x00, 0xf0, 0x11, 0x00


	//----- nvinfo : EIATTR_KPARAM_INFO
	.align		4
.L_51:
        /*0148*/ 	.byte	0x04, 0x17
        /*014a*/ 	.short	(.L_53 - .L_52)
.L_52:
        /*014c*/ 	.word	0x00000000
        /*0150*/ 	.short	0x0002
        /*0152*/ 	.short	0x0008
        /*0154*/ 	.byte	0x00, 0xf0, 0x11, 0x00


	//----- nvinfo : EIATTR_KPARAM_INFO
	.align		4
.L_53:
        /*0158*/ 	.byte	0x04, 0x17
        /*015a*/ 	.short	(.L_55 - .L_54)
.L_54:
        /*015c*/ 	.word	0x00000000
        /*0160*/ 	.short	0x0001
        /*0162*/ 	.short	0x0004
        /*0164*/ 	.byte	0x00, 0xf0, 0x11, 0x00


	//----- nvinfo : EIATTR_KPARAM_INFO
	.align		4
.L_55:
        /*0168*/ 	.byte	0x04, 0x17
        /*016a*/ 	.short	(.L_57 - .L_56)
.L_56:
        /*016c*/ 	.word	0x00000000
        /*0170*/ 	.short	0x0000
        /*0172*/ 	.short	0x0000
        /*0174*/ 	.byte	0x00, 0xf0, 0x11, 0x00


	//----- nvinfo : EIATTR_SPARSE_MMA_MASK
	.align		4
.L_57:
        /*0178*/ 	.byte	0x03, 0x50
        /*017a*/ 	.short	0x0000


	//----- nvinfo : EIATTR_MAXREG_COUNT
	.align		4
        /*017c*/ 	.byte	0x03, 0x1b
        /*017e*/ 	.short	0x00ff


	//----- nvinfo : EIATTR_EXTERNS
	.align		4
        /*0180*/ 	.byte	0x04, 0x0f
        /*0182*/ 	.short	(.L_59 - .L_58)


	//   ....[0]....
	.align		4
.L_58:
        /*0184*/ 	.word	index@(vprintf)


	//----- nvinfo : EIATTR_MERCURY_ISA_VERSION
	.align		4
.L_59:
        /*0188*/ 	.byte	0x03, 0x5f
        /*018a*/ 	.short	0x0101


	//----- nvinfo : EIATTR_VRC_CTA_INIT_COUNT
	.align		4
        /*018c*/ 	.byte	0x02, 0x4a
	.zero		1
	.zero		1


	//----- nvinfo : EIATTR_SYSCALL_OFFSETS
	.align		4
        /*0190*/ 	.byte	0x04, 0x46
        /*0192*/ 	.short	(.L_61 - .L_60)


	//   ....[0]....
.L_60:
        /*0194*/ 	.word	0x00002fe0


	//----- nvinfo : EIATTR_EXIT_INSTR_OFFSETS
	.align		4
.L_61:
        /*0198*/ 	.byte	0x04, 0x1c
        /*019a*/ 	.short	(.L_63 - .L_62)


	//   ....[0]....
.L_62:
        /*019c*/ 	.word	0x00002ff0


	//----- nvinfo : EIATTR_CRS_STACK_SIZE
	.align		4
.L_63:
        /*01a0*/ 	.byte	0x04, 0x1e
        /*01a2*/ 	.short	(.L_65 - .L_64)
.L_64:
        /*01a4*/ 	.word	0x00000000


	//----- nvinfo : EIATTR_CBANK_PARAM_SIZE
	.align		4
.L_65:
        /*01a8*/ 	.byte	0x03, 0x19
        /*01aa*/ 	.short	0x005c


	//----- nvinfo : EIATTR_PARAM_CBANK
	.align		4
        /*01ac*/ 	.byte	0x04, 0x0a
        /*01ae*/ 	.short	(.L_67 - .L_66)
	.align		4
.L_66:
        /*01b0*/ 	.word	index@(.nv.constant0._Z7computefiiiiffffffffffffffffff)
        /*01b4*/ 	.short	0x0380
        /*01b6*/ 	.short	0x005c


	//----- nvinfo : EIATTR_SW_WAR
	.align		4
.L_67:
        /*01b8*/ 	.byte	0x04, 0x36
        /*01ba*/ 	.short	(.L_69 - .L_68)
.L_68:
        /*01bc*/ 	.word	0x00000008
.L_69:


//--------------------- .nv.callgraph             --------------------------
	.section	.nv.callgraph,"",@"SHT_CUDA_CALLGRAPH"
	.align	4
	.sectionentsize	8
	.align		4
        /*0000*/ 	.word	0x00000000
	.align		4
        /*0004*/ 	.word	0xffffffff
	.align		4
        /*0008*/ 	.word	index@(_Z7computefiiiiffffffffffffffffff)
	.align		4
        /*000c*/ 	.word	index@(vprintf)
	.align		4
        /*0010*/ 	.word	0x00000000
	.align		4
        /*0014*/ 	.word	0xfffffffe
	.align		4
        /*0018*/ 	.word	0x00000000
	.align		4
        /*001c*/ 	.word	0xfffffffd
	.align		4
        /*0020*/ 	.word	0x00000000
	.align		4
        /*0024*/ 	.word	0xfffffffc


//--------------------- .nv.constant4             --------------------------
	.section	.nv.constant4,"a",@progbits
	.align	8
	.align		8
.nv.constant4:
        /*0000*/ 	.dword	vprintf
	.align		8
        /*0008*/ 	.dword	$str
	.align		8
        /*0010*/ 	.dword	__cudart_i2opi_f


//--------------------- .text._Z7computefiiiiffffffffffffffffff --------------------------
	.section	.text._Z7computefiiiiffffffffffffffffff,"ax",@progbits
	.align	128
        .global         _Z7computefiiiiffffffffffffffffff
        .type           _Z7computefiiiiffffffffffffffffff,@function
        .size           _Z7computefiiiiffffffffffffffffff,(.L_x_64 - _Z7computefiiiiffffffffffffffffff)
        .other          _Z7computefiiiiffffffffffffffffff,@"STO_CUDA_ENTRY STV_DEFAULT"
_Z7computefiiiiffffffffffffffffff:
.text._Z7computefiiiiffffffffffffffffff:
[----:B------:R-:W0:Y:S08]  /*0000*/  LDC R1, c[0x0][0x37c] ;  /* 0x0000df00ff017b82 */ /* 0x000e300000000800 */
[----:B------:R-:W1:Y:S01]  /*0010*/  LDC R5, c[0x0][0x394] ;  /* 0x0000e500ff057b82 */ /* 0x000e620000000800 */
[----:B------:R-:W2:Y:S01]  /*0020*/  LDCU UR4, c[0x0][0x380] ;  /* 0x00007000ff0477ac */ /* 0x000ea20008000800 */
[----:B0-----:R-:W-:Y:S01]  /*0030*/  IADD3 R1, PT, PT, R1, -0x28, RZ ;  /* 0xffffffd801017810 */ /* 0x001fe20007ffe0ff */
[----:B------:R-:W0:Y:S05]  /*0040*/  LDCU UR7, c[0x0][0x2fc] ;  /* 0x00005f80ff0777ac */ /* 0x000e2a0008000800 */
[----:B------:R-:W3:Y:S01]  /*0050*/  LDC R6, c[0x0][0x2f8] ;  /* 0x0000be00ff067b82 */ /* 0x000ee20000000800 */
[----:B-1----:R-:W1:Y:S08]  /*0060*/  MUFU.RCP R0, R5 ;  /* 0x0000000500007308 */ /* 0x002e700000001000 */
[----:B------:R-:W4:Y:S01]  /*0070*/  FCHK P0, -RZ, R5 ;  /* 0x00000005ff007302 */ /* 0x000f220000000100 */
[----:B-1----:R-:W-:-:S04]  /*0080*/  FFMA R3, R0, -R5, 1 ;  /* 0x3f80000000037423 */ /* 0x002fc80000000805 */
[----:B------:R-:W-:-:S04]  /*0090*/  FFMA R3, R0, R3, R0 ;  /* 0x0000000300037223 */ /* 0x000fc80000000000 */
[----:B------:R-:W-:-:S04]  /*00a0*/  FFMA R0, -RZ, R3, RZ ;  /* 0x00000003ff007223 */ /* 0x000fc800000001ff */
[----:B------:R-:W-:-:S04]  /*00b0*/  FFMA R2, R0, -R5, -RZ ;  /* 0x8000000500027223 */ /* 0x000fc800000008ff */
[----:B------:R-:W-:Y:S01]  /*00c0*/  FFMA R2, R3, R2, R0 ;  /* 0x0000000203027223 */ /* 0x000fe20000000000 */
[----:B--2---:R-:W-:Y:S01]  /*00d0*/  MOV R0, UR4 ;  /* 0x0000000400007c02 */ /* 0x004fe20008000f00 */
[----:B0---4-:R-:W-:Y:S06]  /*00e0*/  @!P0 BRA `(.L_x_0) ;  /* 0x0000000000148947 */ /* 0x011fec0003800000 */
[----:B------:R-:W0:Y:S01]  /*00f0*/  LDC R3, c[0x0][0x394] ;  /* 0x0000e500ff037b82 */ /* 0x000e220000000800 */
[----:B------:R-:W-:Y:S01]  /*0100*/  HFMA2 R2, -RZ, RZ, -0.0 , 0 ;  /* 0x80000000ff027431 */ /* 0x000fe200000001ff */
[----:B------:R-:W-:-:S07]  /*0110*/  MOV R4, 0x130 ;  /* 0x0000013000047802 */ /* 0x000fce0000000f00 */
[----:B0--3--:R-:W-:Y:S05]  /*0120*/  CALL.REL.NOINC `($__internal_0_$__cuda_sm3x_div_rn_noftz_f32_slowpath) ;  /* 0x0000002c00b47944 */ /* 0x009fea0003c00000 */
[----:B------:R-:W-:-:S07]  /*0130*/  IMAD.MOV.U32 R2, RZ, RZ, R13 ;  /* 0x000000ffff027224 */ /* 0x000fce00078e000d */
.L_x_0:
[----:B------:R-:W0:Y:S01]  /*0140*/  LDC.64 R4, c[0x0][0x380] ;  /* 0x0000e000ff047b82 */ /* 0x000e220000000a00 */
[----:B------:R-:W-:-:S04]  /*0150*/  FADD R2, R2, 1.86459994438170490896e+35 ;  /* 0x7a0fa4c002027421 */ /* 0x000fc80000000000 */
[----:B------:R-:W-:Y:S01]  /*0160*/  FADD R3, R2, 1.1574001752058337958e-35 ;  /* 0x057626dc02037421 */ /* 0x000fe20000000000 */
[----:B0-----:R-:W-:-:S04]  /*0170*/  ISETP.GE.AND P0, PT, R5, 0x1, PT ;  /* 0x000000010500780c */ /* 0x001fc80003f06270 */
[----:B------:R-:W-:-:S13]  /*0180*/  FSETP.GEU.OR P0, PT, R3, R4, !P0 ;  /* 0x000000040300720b */ /* 0x000fda000470e400 */
[----:B------:R-:W-:Y:S05]  /*0190*/  @P0 BRA `(.L_x_1) ;  /* 0x0000002c00680947 */ /* 0x000fea0003800000 */
[----:B------:R-:W0:Y:S01]  /*01a0*/  LDC R5, c[0x0][0x398] ;  /* 0x0000e600ff057b82 */ /* 0x000e220000000800 */
[----:B------:R-:W-:Y:S01]  /*01b0*/  UMOV UR5, 0x3d8 ;  /* 0x000003d800057882 */ /* 0x000fe20000000000 */
[----:B------:R-:W1:Y:S01]  /*01c0*/  LDCU UR4, c[0x0][0x388] ;  /* 0x00007100ff0477ac */ /* 0x000e620008000800 */
[----:B------:R-:W-:Y:S01]  /*01d0*/  MOV R8, UR5 ;  /* 0x0000000500087c02 */ /* 0x000fe20008000f00 */
[----:B-1----:R-:W-:Y:S01]  /*01e0*/  UISETP.GE.AND UP0, UPT, UR4, 0x1, UPT ;  /* 0x000000010400788c */ /* 0x002fe2000bf06270 */
[----:B0-----:R-:W0:Y:S08]  /*01f0*/  MUFU.RCP R2, R5 ;  /* 0x0000000500027308 */ /* 0x001e300000001000 */
[----:B------:R-:W1:Y:S01]  /*0200*/  FCHK P0, -R8, R5 ;  /* 0x0000000508007302 */ /* 0x000e620000000100 */
[----:B0-----:R-:W-:-:S04]  /*0210*/  FFMA R3, R2, -R5, 1 ;  /* 0x3f80000002037423 */ /* 0x001fc80000000805 */
[----:B------:R-:W-:-:S04]  /*0220*/  FFMA R2, R2, R3, R2 ;  /* 0x0000000302027223 */ /* 0x000fc80000000002 */
[----:B------:R-:W-:-:S04]  /*0230*/  FFMA R3, R2, -1.3788776888956199978e-42, RZ ;  /* 0x800003d802037823 */ /* 0x000fc800000000ff */
[----:B------:R-:W-:-:S04]  /*0240*/  FFMA R4, R3, -R5, -1.3788776888956199978e-42 ;  /* 0x800003d803047423 */ /* 0x000fc80000000805 */
[----:B------:R-:W-:Y:S01]  /*0250*/  FFMA R4, R2, R4, R3 ;  /* 0x0000000402047223 */ /* 0x000fe20000000003 */
[----:B-1----:R-:W-:Y:S06]  /*0260*/  @!P0 BRA `(.L_x_2) ;  /* 0x0000000000148947 */ /* 0x002fec0003800000 */
[----:B------:R-:W0:Y:S01]  /*0270*/  LDC R3, c[0x0][0x398] ;  /* 0x0000e600ff037b82 */ /* 0x000e220000000800 */
[----:B------:R-:W-:Y:S01]  /*0280*/  HFMA2 R2, -RZ, RZ, -0.0 , 5.8650970458984375e-05 ;  /* 0x800003d8ff027431 */ /* 0x000fe200000001ff */
[----:B------:R-:W-:-:S07]  /*0290*/  MOV R4, 0x2b0 ;  /* 0x000002b000047802 */ /* 0x000fce0000000f00 */
[----:B0--3--:R-:W-:Y:S05]  /*02a0*/  CALL.REL.NOINC `($__internal_0_$__cuda_sm3x_div_rn_noftz_f32_slowpath) ;  /* 0x0000002c00547944 */ /* 0x009fea0003c00000 */
[----:B------:R-:W-:-:S07]  /*02b0*/  IMAD.MOV.U32 R4, RZ, RZ, R13 ;  /* 0x000000ffff047224 */ /* 0x000fce00078e000d */
.L_x_2:
[----:B------:R-:W0:Y:S01]  /*02c0*/  LDC.64 R2, c[0x0][0x3a0] ;  /* 0x0000e800ff027b82 */ /* 0x000e220000000a00 */
[----:B------:R-:W1:Y:S01]  /*02d0*/  LDCU UR4, c[0x0][0x39c] ;  /* 0x00007380ff0477ac */ /* 0x000e620008000800 */
[----:B------:R-:W-:Y:S01]  /*02e0*/  MOV R11, 0x3b2090aa ;  /* 0x3b2090aa000b7802 */ /* 0x000fe20000000f00 */
[----:B------:R-:W-:Y:S01]  /*02f0*/  IMAD.MOV.U32 R7, RZ, RZ, 0x3e055027 ;  /* 0x3e055027ff077424 */ /* 0x000fe200078e00ff */
[----:B------:R-:W-:Y:S01]  /*0300*/  MOV R12, 0x7f800000 ;  /* 0x7f800000000c7802 */ /* 0x000fe20000000f00 */
[----:B0-----:R-:W-:Y:S01]  /*0310*/  FMUL R2, RZ, R2 ;  /* 0x00000002ff027220 */ /* 0x001fe20000400000 */
[----:B------:R-:W-:-:S03]  /*0320*/  FADD R3, R3, 1.3832999626412748285e-36 ;  /* 0x03eb5b3603037421 */ /* 0x000fc60000000000 */
[----:B------:R-:W-:-:S03]  /*0330*/  FMUL R2, R2, 1.8216880036222621922e-44 ;  /* 0x0000000d02027820 */ /* 0x000fc60000400000 */
[----:B------:R-:W0:Y:S01]  /*0340*/  FRND.CEIL R3, R3 ;  /* 0x0000000300037307 */ /* 0x000e220000209000 */
[----:B-1----:R-:W-:Y:S01]  /*0350*/  FMUL R5, R2, UR4 ;  /* 0x0000000402057c20 */ /* 0x002fe20008400000 */
[----:B------:R-:W1:Y:S03]  /*0360*/  LDCU UR4, c[0x0][0x3a8] ;  /* 0x00007500ff0477ac */ /* 0x000e660008000800 */
[----:B------:R-:W-:-:S05]  /*0370*/  FMUL R4, R5, R4 ;  /* 0x0000000405047220 */ /* 0x000fca0000400000 */
[----:B------:R-:W-:Y:S01]  /*0380*/  FSETP.GEU.AND P0, PT, R4, 1.175494350822287508e-38, PT ;  /* 0x008000000400780b */ /* 0x000fe20003f0e000 */
[----:B0-----:R-:W0:Y:S01]  /*0390*/  MUFU.RCP R8, |R3| ;  /* 0x4000000300087308 */ /* 0x001e220000001000 */
[C---:B------:R-:W-:Y:S02]  /*03a0*/  FSETP.GT.AND P1, PT, |R3|.reuse, 1, PT ;  /* 0x3f8000000300780b */ /* 0x040fe40003f24200 */
[----:B------:R-:W-:-:S09]  /*03b0*/  FSETP.NAN.AND P2, PT, |R3|, |R3|, PT ;  /* 0x400000030300720b */ /* 0x000fd20003f48200 */
[----:B------:R-:W-:-:S05]  /*03c0*/  @!P0 FMUL R4, R4, 8388608 ;  /* 0x4b00000004048820 */ /* 0x000fca0000400000 */
[----:B------:R-:W-:-:S04]  /*03d0*/  IADD3 R2, PT, PT, R4, -0x3f2aaaab, RZ ;  /* 0xc0d5555504027810 */ /* 0x000fc80007ffe0ff */
[----:B------:R-:W-:Y:S02]  /*03e0*/  LOP3.LUT R9, R2, 0xff800000, RZ, 0xc0, !PT ;  /* 0xff80000002097812 */ /* 0x000fe400078ec0ff */
[----:B0-----:R-:W-:Y:S02]  /*03f0*/  FSEL R5, R8, |R3|, P1 ;  /* 0x4000000308057208 */ /* 0x001fe40000800000 */
[-C--:B------:R-:W-:Y:S02]  /*0400*/  IADD3 R2, PT, PT, R4, -R9.reuse, RZ ;  /* 0x8000000904027210 */ /* 0x080fe40007ffe0ff */
[----:B------:R-:W-:Y:S01]  /*0410*/  I2FP.F32.S32 R8, R9 ;  /* 0x0000000900087245 */ /* 0x000fe20000201400 */
[----:B------:R-:W-:Y:S01]  /*0420*/  FMUL R10, R5, R5 ;  /* 0x00000005050a7220 */ /* 0x000fe20000400000 */
[----:B------:R-:W-:Y:S02]  /*0430*/  HFMA2 R9, -RZ, RZ, 1.857421875, -1409 ;  /* 0x3f6ee581ff097431 */ /* 0x000fe400000001ff */
[----:B------:R-:W-:Y:S01]  /*0440*/  FADD R2, R2, -1 ;  /* 0xbf80000002027421 */ /* 0x000fe20000000000 */
[----:B------:R-:W-:-:S03]  /*0450*/  FFMA R11, R10, R11, -0.014396979473531246185 ;  /* 0xbc6be14f0a0b7423 */ /* 0x000fc6000000000b */
[----:B------:R-:W-:Y:S01]  /*0460*/  FFMA R7, R2, -R7, 0.14084610342979431152 ;  /* 0x3e1039f602077423 */ /* 0x000fe20000000807 */
[----:B------:R-:W-:-:S03]  /*0470*/  FFMA R11, R10, R11, 0.039849750697612762451 ;  /* 0x3d23397e0a0b7423 */ /* 0x000fc6000000000b */
[----:B------:R-:W-:Y:S01]  /*0480*/  FFMA R7, R2, R7, -0.12148627638816833496 ;  /* 0xbdf8cdcc02077423 */ /* 0x000fe20000000007 */
[----:B------:R-:W-:-:S03]  /*0490*/  FFMA R11, R10, R11, -0.072529748082160949707 ;  /* 0xbd948a7a0a0b7423 */ /* 0x000fc6000000000b */
[----:B------:R-:W-:Y:S01]  /*04a0*/  FFMA R7, R2, R7, 0.13980610668659210205 ;  /* 0x3e0f295502077423 */ /* 0x000fe20000000007 */
[----:B------:R-:W-:-:S03]  /*04b0*/  FFMA R11, R10, R11, 0.10518480092287063599 ;  /* 0x3dd76b210a0b7423 */ /* 0x000fc6000000000b */
[----:B------:R-:W-:Y:S01]  /*04c0*/  FFMA R7, R2, R7, -0.16684235632419586182 ;  /* 0xbe2ad8b902077423 */ /* 0x000fe20000000007 */
[----:B------:R-:W-:-:S03]  /*04d0*/  FFMA R11, R10, R11, -0.14171802997589111328 ;  /* 0xbe111e880a0b7423 */ /* 0x000fc6000000000b */
[----:B------:R-:W-:Y:S01]  /*04e0*/  FFMA R7, R2, R7, 0.20012299716472625732 ;  /* 0x3e4ced0b02077423 */ /* 0x000fe20000000007 */
[----:B------:R-:W-:-:S03]  /*04f0*/  FFMA R13, R10, R11, 0.19988775253295898438 ;  /* 0x3e4caf600a0d7423 */ /* 0x000fc6000000000b */
[----:B------:R-:W-:Y:S01]  /*0500*/  FFMA R11, R2, R7, -0.24999669194221496582 ;  /* 0xbe7fff22020b7423 */ /* 0x000fe20000000007 */
[----:B------:R-:W-:Y:S01]  /*0510*/  FSEL R7, RZ, -23, P0 ;  /* 0xc1b80000ff077808 */ /* 0x000fe20000000000 */
[----:B------:R-:W-:Y:S01]  /*0520*/  FFMA R13, R10, R13, -0.33332940936088562012 ;  /* 0xbeaaaa270a0d7423 */ /* 0x000fe2000000000d */
[----:B------:R-:W-:Y:S01]  /*0530*/  ISETP.GT.U32.AND P0, PT, R4, 0x7f7fffff, PT ;  /* 0x7f7fffff0400780c */ /* 0x000fe20003f04070 */
[----:B------:R-:W-:Y:S02]  /*0540*/  FFMA R11, R2, R11, 0.33333182334899902344 ;  /* 0x3eaaaa78020b7423 */ /* 0x000fe4000000000b */
[----:B------:R-:W-:Y:S01]  /*0550*/  FMUL R10, R10, R13 ;  /* 0x0000000d0a0a7220 */ /* 0x000fe20000400000 */
[----:B------:R-:W-:Y:S01]  /*0560*/  FFMA R7, R8, 1.1920928955078125e-07, R7 ;  /* 0x3400000008077823 */ /* 0x000fe20000000007 */
[C---:B------:R-:W-:Y:S02]  /*0570*/  FFMA R11, R2.reuse, R11, -0.5 ;  /* 0xbf000000020b7423 */ /* 0x040fe4000000000b */
[----:B------:R-:W-:Y:S01]  /*0580*/  FFMA R10, R5, R10, R5 ;  /* 0x0000000a050a7223 */ /* 0x000fe20000000005 */
[----:B------:R-:W-:Y:S01]  /*0590*/  FFMA R5, -RZ, R12, 1 ;  /* 0x3f800000ff057423 */ /* 0x000fe2000000010c */
[----:B------:R-:W-:-:S02]  /*05a0*/  FMUL R11, R2, R11 ;  /* 0x0000000b020b7220 */ /* 0x000fc40000400000 */
[----:B------:R-:W-:Y:S02]  /*05b0*/  @P1 FFMA R10, R9, 1.6832555532455444336, -R10 ;  /* 0x3fd774eb090a1823 */ /* 0x000fe4000000080a */
[----:B------:R-:W-:Y:S01]  /*05c0*/  FFMA R8, R2, R11, R2 ;  /* 0x0000000b02087223 */ /* 0x000fe20000000002 */
[----:B-1----:R-:W-:Y:S01]  /*05d0*/  MOV R11, UR4 ;  /* 0x00000004000b7c02 */ /* 0x002fe20008000f00 */
[----:B------:R-:W-:Y:S01]  /*05e0*/  FFMA R2, R5, R12, +INF ;  /* 0x7f80000005027423 */ /* 0x000fe2000000000c */
[----:B------:R-:W-:Y:S01]  /*05f0*/  LOP3.LUT R3, R10, 0x80000000, R3, 0xb8, !PT ;  /* 0x800000000a037812 */ /* 0x000fe200078eb803 */
[----:B------:R-:W-:Y:S01]  /*0600*/  FFMA R9, R7, 0.69314718246459960938, R8 ;  /* 0x3f31721807097823 */ /* 0x000fe20000000008 */
[----:B------:R-:W0:Y:S01]  /*0610*/  FCHK P1, R11, RZ ;  /* 0x000000ff0b007302 */ /* 0x000e220000020000 */
[----:B------:R-:W-:Y:S01]  /*0620*/  FFMA R5, R2, UR4, RZ ;  /* 0x0000000402057c23 */ /* 0x000fe200080000ff */
[----:B------:R-:W-:Y:S01]  /*0630*/  FSEL R3, R3, R10, !P2 ;  /* 0x0000000a03037208 */ /* 0x000fe20005000000 */
[C---:B------:R-:W-:Y:S01]  /*0640*/  @P0 FFMA R9, R4.reuse, R12, +INF ;  /* 0x7f80000004090423 */ /* 0x040fe2000000000c */
[----:B------:R-:W-:Y:S01]  /*0650*/  FSETP.NEU.AND P2, PT, R4, RZ, PT ;  /* 0x000000ff0400720b */ /* 0x000fe20003f4d000 */
[----:B------:R-:W-:-:S02]  /*0660*/  FFMA R7, -RZ, R5, UR4 ;  /* 0x00000004ff077e23 */ /* 0x000fc40008000105 */
[----:B------:R-:W-:Y:S01]  /*0670*/  FADD R8, R3, 1.32789995351781114551e+35 ;  /* 0x79cc986b03087421 */ /* 0x000fe20000000000 */
[----:B------:R-:W-:Y:S01]  /*0680*/  FSEL R9, R9, -INF , P2 ;  /* 0xff80000009097808 */ /* 0x000fe20001000000 */
[----:B------:R-:W-:Y:S01]  /*0690*/  FFMA R7, R2, R7, R5 ;  /* 0x0000000702077223 */ /* 0x000fe20000000005 */
[----:B0-----:R-:W-:Y:S07]  /*06a0*/  @!P1 BRA `(.L_x_3) ;  /* 0x0000000000149947 */ /* 0x001fee0003800000 */
[----:B------:R-:W0:Y:S01]  /*06b0*/  LDC R2, c[0x0][0x3a8] ;  /* 0x0000ea00ff027b82 */ /* 0x000e220000000800 */
[----:B------:R-:W-:Y:S01]  /*06c0*/  IMAD.MOV.U32 R3, RZ, RZ, RZ ;  /* 0x000000ffff037224 */ /* 0x000fe200078e00ff */
[----:B------:R-:W-:-:S07]  /*06d0*/  MOV R4, 0x6f0 ;  /* 0x000006f000047802 */ /* 0x000fce0000000f00 */
[----:B0--3--:R-:W-:Y:S05]  /*06e0*/  CALL.REL.NOINC `($__internal_0_$__cuda_sm3x_div_rn_noftz_f32_slowpath) ;  /* 0x0000002800447944 */ /* 0x009fea0003c00000 */
[----:B------:R-:W-:-:S07]  /*06f0*/  MOV R7, R13 ;  /* 0x0000000d00077202 */ /* 0x000fce0000000f00 */
.L_x_3:
[----:B------:R-:W0:Y:S01]  /*0700*/  LDC R11, c[0x0][0x3d0] ;  /* 0x0000f400ff0b7b82 */ /* 0x000e220000000800 */
[----:B------:R-:W1:Y:S07]  /*0710*/  LDCU UR4, c[0x0][0x3c4] ;  /* 0x00007880ff0477ac */ /* 0x000e6e0008000800 */
[----:B------:R-:W2:Y:S08]  /*0720*/  LDC.64 R12, c[0x0][0x3c8] ;  /* 0x0000f200ff0c7b82 */ /* 0x000eb00000000a00 */
[----:B------:R-:W4:Y:S01]  /*0730*/  LDC R10, c[0x0][0x3ac] ;  /* 0x0000eb00ff0a7b82 */ /* 0x000f220000000800 */
[----:B0-----:R-:W0:Y:S01]  /*0740*/  MUFU.RCP R4, R11 ;  /* 0x0000000b00047308 */ /* 0x001e220000001000 */
[----:B--2---:R-:W-:-:S04]  /*0750*/  FADD R2, R13, -1.24209997192014014537e+29 ;  /* 0xefc8ac0d0d027421 */ /* 0x004fc80000000000 */
[----:B------:R-:W-:-:S04]  /*0760*/  FADD R3, R2, -INF ;  /* 0xff80000002037421 */ /* 0x000fc80000000000 */
[----:B------:R-:W-:Y:S01]  /*0770*/  FADD R2, -R3, R12 ;  /* 0x0000000c03027221 */ /* 0x000fe20000000100 */
[----:B0-----:R-:W-:-:S03]  /*0780*/  FFMA R3, R4, -R11, 1 ;  /* 0x3f80000004037423 */ /* 0x001fc6000000080b */
[----:B-1----:R-:W-:Y:S01]  /*0790*/  FADD R2, |R2|, UR4 ;  /* 0x0000000402027e21 */ /* 0x002fe20008000200 */
[----:B------:R-:W-:Y:S01]  /*07a0*/  FFMA R3, R4, R3, R4 ;  /* 0x0000000304037223 */ /* 0x000fe20000000004 */
[----:B----4-:R-:W-:Y:S02]  /*07b0*/  FMUL R4, R10, 1.4878999649835148009e-36 ;  /* 0x03fd272f0a047820 */ /* 0x010fe40000400000 */
[----:B------:R-:W0:Y:S01]  /*07c0*/  FCHK P0, R2, R11 ;  /* 0x0000000b02007302 */ /* 0x000e220000000000 */
[----:B------:R-:W-:Y:S01]  /*07d0*/  FFMA R5, R2, R3, RZ ;  /* 0x0000000302057223 */ /* 0x000fe200000000ff */
[----:B------:R-:W-:-:S03]  /*07e0*/  FMUL R7, R4, R7 ;  /* 0x0000000704077220 */ /* 0x000fc60000400000 */
[----:B------:R-:W-:-:S04]  /*07f0*/  FFMA R10, R5, -R11, R2 ;  /* 0x8000000b050a7223 */ /* 0x000fc80000000002 */
[----:B------:R-:W-:Y:S01]  /*0800*/  FFMA R5, R3, R10, R5 ;  /* 0x0000000a03057223 */ /* 0x000fe20000000005 */
[----:B0-----:R-:W-:Y:S06]  /*0810*/  @!P0 BRA `(.L_x_4) ;  /* 0x0000000000108947 */ /* 0x001fec0003800000 */
[----:B------:R-:W0:Y:S01]  /*0820*/  LDC R3, c[0x0][0x3d0] ;  /* 0x0000f400ff037b82 */ /* 0x000e220000000800 */
[----:B------:R-:W-:-:S07]  /*0830*/  MOV R4, 0x850 ;  /* 0x0000085000047802 */ /* 0x000fce0000000f00 */
[----:B0--3--:R-:W-:Y:S05]  /*0840*/  CALL.REL.NOINC `($__internal_0_$__cuda_sm3x_div_rn_noftz_f32_slowpath) ;  /* 0x0000002400ec7944 */ /* 0x009fea0003c00000 */
[----:B------:R-:W-:-:S07]  /*0850*/  MOV R5, R13 ;  /* 0x0000000d00057202 */ /* 0x000fce0000000f00 */
.L_x_4:
[----:B------:R-:W0:Y:S02]  /*0860*/  LDCU UR4, c[0x0][0x3d8] ;  /* 0x00007b00ff0477ac */ /* 0x000e240008000800 */
[----:B0-----:R-:W-:Y:S01]  /*0870*/  FMUL R3, RZ, -UR4 ;  /* 0x80000004ff037c20 */ /* 0x001fe20008400000 */
[----:B------:R-:W0:Y:S03]  /*0880*/  LDCU UR4, c[0x0][0x3d4] ;  /* 0x00007a80ff0477ac */ /* 0x000e260008000800 */
[----:B------:R-:W1:Y:S01]  /*0890*/  MUFU.RCP R2, R3 ;  /* 0x0000000300027308 */ /* 0x000e620000001000 */
[----:B0-----:R-:W-:Y:S01]  /*08a0*/  MOV R10, UR4 ;  /* 0x00000004000a7c02 */ /* 0x001fe20008000f00 */
[----:B-1----:R-:W-:-:S06]  /*08b0*/  FFMA R11, -R3, R2, 1 ;  /* 0x3f800000030b7423 */ /* 0x002fcc0000000102 */
[----:B------:R-:W0:Y:S01]  /*08c0*/  FCHK P0, R10, R3 ;  /* 0x000000030a007302 */ /* 0x000e220000000000 */
[----:B------:R-:W-:-:S04]  /*08d0*/  FFMA R2, R2, R11, R2 ;  /* 0x0000000b02027223 */ /* 0x000fc80000000002 */
[----:B------:R-:W-:-:S04]  /*08e0*/  FFMA R4, R2, UR4, RZ ;  /* 0x0000000402047c23 */ /* 0x000fc800080000ff */
[----:B------:R-:W-:-:S04]  /*08f0*/  FFMA R11, -R3, R4, UR4 ;  /* 0x00000004030b7e23 */ /* 0x000fc80008000104 */
[----:B------:R-:W-:Y:S01]  /*0900*/  FFMA R2, R2, R11, R4 ;  /* 0x0000000b02027223 */ /* 0x000fe20000000004 */
[----:B0-----:R-:W-:Y:S06]  /*0910*/  @!P0 BRA `(.L_x_5) ;  /* 0x0000000000108947 */ /* 0x001fec0003800000 */
[----:B------:R-:W0:Y:S01]  /*0920*/  LDC R2, c[0x0][0x3d4] ;  /* 0x0000f500ff027b82 */ /* 0x000e220000000800 */
[----:B------:R-:W-:-:S07]  /*0930*/  MOV R4, 0x950 ;  /* 0x0000095000047802 */ /* 0x000fce0000000f00 */
[----:B0--3--:R-:W-:Y:S05]  /*0940*/  CALL.REL.NOINC `($__internal_0_$__cuda_sm3x_div_rn_noftz_f32_slowpath) ;  /* 0x0000002400ac7944 */ /* 0x009fea0003c00000 */
[----:B------:R-:W-:-:S07]  /*0950*/  IMAD.MOV.U32 R2, RZ, RZ, R13 ;  /* 0x000000ffff027224 */ /* 0x000fce00078e000d */
.L_x_5:
[----:B------:R-:W0:Y:S01]  /*0960*/  MUFU.RCP R3, |R2| ;  /* 0x4000000200037308 */ /* 0x000e220000001000 */
[----:B------:R-:W-:Y:S01]  /*0970*/  FSETP.GT.AND P0, PT, |R2|, 1, PT ;  /* 0x3f8000000200780b */ /* 0x000fe20003f04200 */
[----:B------:R-:W-:Y:S01]  /*0980*/  HFMA2 R11, -RZ, RZ, 0.890625, -0.00056934356689453125 ;  /* 0x3b2090aaff0b7431 */ /* 0x000fe200000001ff */
[----:B------:R-:W-:Y:S02]  /*0990*/  MOV R10, 0x3f6ee581 ;  /* 0x3f6ee581000a7802 */ /* 0x000fe40000000f00 */
[----:B0-----:R-:W-:-:S05]  /*09a0*/  FSEL R3, R3, |R2|, P0 ;  /* 0x4000000203037208 */ /* 0x001fca0000000000 */
[----:B------:R-:W-:-:S04]  /*09b0*/  FMUL R4, R3, R3 ;  /* 0x0000000303047220 */ /* 0x000fc80000400000 */
[----:B------:R-:W-:-:S04]  /*09c0*/  FFMA R11, R4, R11, -0.014396979473531246185 ;  /* 0xbc6be14f040b7423 */ /* 0x000fc8000000000b */
[----:B------:R-:W-:-:S04]  /*09d0*/  FFMA R11, R4, R11, 0.039849750697612762451 ;  /* 0x3d23397e040b7423 */ /* 0x000fc8000000000b */
[----:B------:R-:W-:-:S04]  /*09e0*/  FFMA R11, R4, R11, -0.072529748082160949707 ;  /* 0xbd948a7a040b7423 */ /* 0x000fc8000000000b */
[----:B------:R-:W-:-:S04]  /*09f0*/  FFMA R11, R4, R11, 0.10518480092287063599 ;  /* 0x3dd76b21040b7423 */ /* 0x000fc8000000000b */
[----:B------:R-:W-:-:S04]  /*0a00*/  FFMA R11, R4, R11, -0.14171802997589111328 ;  /* 0xbe111e88040b7423 */ /* 0x000fc8000000000b */
[----:B------:R-:W-:-:S04]  /*0a10*/  FFMA R11, R4, R11, 0.19988775253295898438 ;  /* 0x3e4caf60040b7423 */ /* 0x000fc8000000000b */
[----:B------:R-:W-:-:S04]  /*0a20*/  FFMA R11, R4, R11, -0.33332940936088562012 ;  /* 0xbeaaaa27040b7423 */ /* 0x000fc8000000000b */
[----:B------:R-:W-:-:S04]  /*0a30*/  FMUL R4, R4, R11 ;  /* 0x0000000b04047220 */ /* 0x000fc80000400000 */
[----:B------:R-:W-:-:S04]  /*0a40*/  FFMA R3, R3, R4, R3 ;  /* 0x0000000403037223 */ /* 0x000fc80000000003 */
[----:B------:R-:W-:Y:S01]  /*0a50*/  @P0 FFMA R3, R10, 1.6832555532455444336, -R3 ;  /* 0x3fd774eb0a030823 */ /* 0x000fe20000000803 */
[----:B------:R-:W-:-:S04]  /*0a60*/  FSETP.NAN.AND P0, PT, |R2|, |R2|, PT ;  /* 0x400000020200720b */ /* 0x000fc80003f08200 */
[----:B------:R-:W-:-:S04]  /*0a70*/  LOP3.LUT R2, R3, 0x80000000, R2, 0xb8, !PT ;  /* 0x8000000003027812 */ /* 0x000fc800078eb802 */
[----:B------:R-:W-:-:S04]  /*0a80*/  FSEL R10, R2, R3, !P0 ;  /* 0x00000003020a7208 */ /* 0x000fc80004000000 */
[----:B------:R-:W0:Y:S08]  /*0a90*/  MUFU.RCP R2, R10 ;  /* 0x0000000a00027308 */ /* 0x000e300000001000 */
[----:B------:R-:W1:Y:S01]  /*0aa0*/  FCHK P0, R5, R10 ;  /* 0x0000000a05007302 */ /* 0x000e620000000000 */
[----:B0-----:R-:W-:-:S04]  /*0ab0*/  FFMA R3, -R10, R2, 1 ;  /* 0x3f8000000a037423 */ /* 0x001fc80000000102 */
[----:B------:R-:W-:-:S04]  /*0ac0*/  FFMA R2, R2, R3, R2 ;  /* 0x0000000302027223 */ /* 0x000fc80000000002 */
[----:B------:R-:W-:-:S04]  /*0ad0*/  FFMA R13, R2, R5, RZ ;  /* 0x00000005020d7223 */ /* 0x000fc800000000ff */
[----:B------:R-:W-:-:S04]  /*0ae0*/  FFMA R4, -R10, R13, R5 ;  /* 0x0000000d0a047223 */ /* 0x000fc80000000105 */
[----:B------:R-:W-:Y:S01]  /*0af0*/  FFMA R13, R2, R4, R13 ;  /* 0x00000004020d7223 */ /* 0x000fe2000000000d */
[----:B-1----:R-:W-:Y:S06]  /*0b00*/  @!P0 BRA `(.L_x_6) ;  /* 0x0000000000108947 */ /* 0x002fec0003800000 */
[----:B------:R-:W-:Y:S01]  /*0b10*/  MOV R2, R5 ;  /* 0x0000000500027202 */ /* 0x000fe20000000f00 */
[----:B------:R-:W-:Y:S01]  /*0b20*/  IMAD.MOV.U32 R3, RZ, RZ, R10 ;  /* 0x000000ffff037224 */ /* 0x000fe200078e000a */
[----:B------:R-:W-:-:S07]  /*0b30*/  MOV R4, 0xb50 ;  /* 0x00000b5000047802 */ /* 0x000fce0000000f00 */
[----:B---3--:R-:W-:Y:S05]  /*0b40*/  CALL.REL.NOINC `($__internal_0_$__cuda_sm3x_div_rn_noftz_f32_slowpath) ;  /* 0x00000024002c7944 */ /* 0x008fea0003c00000 */
.L_x_6:
[----:B------:R-:W-:Y:S05]  /*0b50*/  BRA.U !UP0, `(.L_x_1) ;  /* 0x0000002108f87547 */ /* 0x000fea000b800000 */
[----:B------:R-:W0:Y:S01]  /*0b60*/  LDC R5, c[0x0][0x38c] ;  /* 0x0000e300ff057b82 */ /* 0x000e220000000800 */
[----:B------:R-:W-:Y:S01]  /*0b70*/  HFMA2 R2, -RZ, RZ, 3.4921875, 0 ;  /* 0x42fc0000ff027431 */ /* 0x000fe200000001ff */
[----:B------:R-:W-:Y:S01]  /*0b80*/  MOV R3, 0x7bdbf9e7 ;  /* 0x7bdbf9e700037802 */ /* 0x000fe20000000f00 */
[----:B------:R-:W-:Y:S01]  /*0b90*/  HFMA2 R11, -RZ, RZ, 1.7978515625, 12480 ;  /* 0x3f317218ff0b7431 */ /* 0x000fe200000001ff */
[----:B------:R-:W1:Y:S02]  /*0ba0*/  LDCU.64 UR8, c[0x0][0x358] ;  /* 0x00006b00ff0877ac */ /* 0x000e640008000a00 */
[----:B------:R-:W-:-:S05]  /*0bb0*/  LOP3.LUT R2, R2, 0x80000000, R3, 0xb8, !PT ;  /* 0x8000000002027812 */ /* 0x000fca00078eb803 */
[C---:B------:R-:W-:Y:S01]  /*0bc0*/  FFMA R3, R2.reuse, -R11, 1.58340002240325232287e+36 ;  /* 0x7b9879d302037423 */ /* 0x040fe2000000080b */
[----:B------:R-:W-:-:S03]  /*0bd0*/  FADD R11, R2, 12583037 ;  /* 0x4b40007d020b7421 */ /* 0x000fc60000000000 */
[----:B------:R-:W-:Y:S01]  /*0be0*/  FFMA R3, R2, 1.9046542121259335545e-09, R3 ;  /* 0x3102e30802037823 */ /* 0x000fe20000000003 */
[----:B------:R-:W-:Y:S01]  /*0bf0*/  IMAD.SHL.U32 R11, R11, 0x800000, RZ ;  /* 0x008000000b0b7824 */ /* 0x000fe200078e00ff */
[----:B0-----:R-:W-:Y:S02]  /*0c00*/  ISETP.GT.AND P0, PT, R5, RZ, PT ;  /* 0x000000ff0500720c */ /* 0x001fe40003f04270 */
[----:B------:R-:W-:-:S11]  /*0c10*/  FMUL R10, R3, 1.4426950216293334961 ;  /* 0x3fb8aa3b030a7820 */ /* 0x000fd60000400000 */
[----:B-1----:R-:W-:Y:S05]  /*0c20*/  @P0 BRA `(.L_x_7) ;  /* 0x00000008009c0947 */ /* 0x002fea0003800000 */
[----:B------:R-:W0:Y:S01]  /*0c30*/  LDC R12, c[0x0][0x390] ;  /* 0x0000e400ff0c7b82 */ /* 0x000e220000000800 */
[----:B------:R-:W-:Y:S01]  /*0c40*/  UMOV UR4, URZ ;  /* 0x000000ff00047c82 */ /* 0x000fe20008000000 */
[C---:B0-----:R-:W-:Y:S02]  /*0c50*/  LOP3.LUT R16, R12.reuse, 0x3, RZ, 0xc0, !PT ;  /* 0x000000030c107812 */ /* 0x041fe400078ec0ff */
[----:B------:R-:W-:-:S07]  /*0c60*/  LOP3.LUT R12, R12, 0x7ffffffc, RZ, 0xc0, !PT ;  /* 0x7ffffffc0c0c7812 */ /* 0x000fce00078ec0ff */
.L_x_20:
[----:B------:R-:W0:Y:S01]  /*0c70*/  LDCU UR5, c[0x0][0x384] ;  /* 0x00007080ff0577ac */ /* 0x000e220008000800 */
[----:B------:R-:W-:-:S04]  /*0c80*/  UIADD3 UR4, UPT, UPT, UR4, 0x1, URZ ;  /* 0x0000000104047890 */ /* 0x000fc8000fffe0ff */
[----:B0-----:R-:W-:-:S03]  /*0c90*/  UISETP.NE.AND UP0, UPT, UR4, UR5, UPT ;  /* 0x000000050400728c */ /* 0x001fc6000bf05270 */
[----:B-1----:R-:W-:-:S08]  /*0ca0*/  UMOV UR5, URZ ;  /* 0x000000ff00057c82 */ /* 0x002fd00008000000 */
.L_x_19:
[----:B------:R-:W-:Y:S01]  /*0cb0*/  FADD R3, R9, R0 ;  /* 0x0000000009037221 */ /* 0x000fe20000000000 */
[----:B------:R-:W0:Y:S01]  /*0cc0*/  LDCU UR6, c[0x0][0x388] ;  /* 0x00007100ff0677ac */ /* 0x000e220008000800 */
[----:B------:R-:W-:Y:S02]  /*0cd0*/  BSSY.RECONVERGENT B0, `(.L_x_8) ;  /* 0x000005a000007945 */ /* 0x000fe40003800200 */
[----:B------:R-:W-:Y:S01]  /*0ce0*/  FADD R0, R8, R3 ;  /* 0x0000000308007221 */ /* 0x000fe20000000000 */
[----:B------:R-:W-:-:S04]  /*0cf0*/  UIADD3 UR5, UPT, UPT, UR5, 0x1, URZ ;  /* 0x0000000105057890 */ /* 0x000fc8000fffe0ff */
[----:B------:R-:W-:Y:S01]  /*0d00*/  FSETP.GE.AND P0, PT, R0, R7, PT ;  /* 0x000000070000720b */ /* 0x000fe20003f06000 */
[----:B0-----:R-:W-:-:S12]  /*0d10*/  UISETP.NE.AND UP1, UPT, UR5, UR6, UPT ;  /* 0x000000060500728c */ /* 0x001fd8000bf25270 */
[----:B-1----:R-:W-:Y:S05]  /*0d20*/  @!P0 BRA `(.L_x_9) ;  /* 0x0000000400508947 */ /* 0x002fea0003800000 */
[----:B------:R-:W0:Y:S01]  /*0d30*/  MUFU.EX2 R0, R10 ;  /* 0x0000000a00007308 */ /* 0x000e220000000800 */
[----:B------:R-:W1:Y:S01]  /*0d40*/  LDCU UR6, c[0x0][0x3c0] ;  /* 0x00007800ff0677ac */ /* 0x000e620008000800 */
[----:B0-----:R-:W-:-:S06]  /*0d50*/  FMUL R0, R0, R11 ;  /* 0x0000000b00007220 */ /* 0x001fcc0000400000 */
[----:B------:R-:W0:Y:S02]  /*0d60*/  MUFU.RCP R3, R0 ;  /* 0x0000000000037308 */ /* 0x000e240000001000 */
[----:B0-----:R-:W-:-:S04]  /*0d70*/  FMUL.FTZ R3, R3, -0.125 ;  /* 0xbe00000003037820 */ /* 0x001fc80000410000 */
[----:B------:R-:W-:-:S04]  /*0d80*/  FFMA R3, R0, 2, R3 ;  /* 0x4000000000037823 */ /* 0x000fc80000000003 */
[----:B-1----:R-:W-:-:S04]  /*0d90*/  FADD R17, -|R3|, UR6 ;  /* 0x0000000603117e21 */ /* 0x002fc80008000300 */
[C---:B------:R-:W-:Y:S01]  /*0da0*/  FMUL R2, R17.reuse, 0.63661974668502807617 ;  /* 0x3f22f98311027820 */ /* 0x040fe20000400000 */
[----:B------:R-:W-:-:S05]  /*0db0*/  FSETP.GE.AND P0, PT, |R17|, 105615, PT ;  /* 0x47ce47801100780b */ /* 0x000fca0003f06200 */
[----:B------:R-:W0:Y:S02]  /*0dc0*/  F2I.NTZ R2, R2 ;  /* 0x0000000200027305 */ /* 0x000e240000203100 */
[----:B0-----:R-:W-:-:S05]  /*0dd0*/  I2FP.F32.S32 R4, R2 ;  /* 0x0000000200047245 */ /* 0x001fca0000201400 */
[----:B------:R-:W-:-:S04]  /*0de0*/  FFMA R3, R4, -1.5707962512969970703, R17 ;  /* 0xbfc90fda04037823 */ /* 0x000fc80000000011 */
[----:B------:R-:W-:-:S04]  /*0df0*/  FFMA R3, R4, -7.5497894158615963534e-08, R3 ;  /* 0xb3a2216804037823 */ /* 0x000fc80000000003 */
[----:B------:R-:W-:Y:S01]  /*0e00*/  FFMA R0, R4, -5.3903029534742383927e-15, R3 ;  /* 0xa7c234c504007823 */ /* 0x000fe20000000003 */
[----:B------:R-:W-:Y:S06]  /*0e10*/  @!P0 BRA `(.L_x_10) ;  /* 0x0000000000cc8947 */ /* 0x000fec0003800000 */
[----:B------:R-:W-:-:S13]  /*0e20*/  FSETP.NEU.AND P0, PT, |R17|, +INF , PT ;  /* 0x7f8000001100780b */ /* 0x000fda0003f0d200 */
[----:B------:R-:W-:Y:S05]  /*0e30*/  @!P0 BRA `(.L_x_11) ;  /* 0x0000000000bc8947 */ /* 0x000fea0003800000 */
[----:B------:R-:W0:Y:S01]  /*0e40*/  LDC.64 R2, c[0x4][0x10] ;  /* 0x01000400ff027b82 */ /* 0x000e220000000a00 */
[----:B------:R-:W-:Y:S01]  /*0e50*/  SHF.L.U32 R0, R17, 0x8, RZ ;  /* 0x0000000811007819 */ /* 0x000fe200000006ff */
[----:B------:R-:W-:Y:S01]  /*0e60*/  HFMA2 R23, -RZ, RZ, 0, 0 ;  /* 0x00000000ff177431 */ /* 0x000fe200000001ff */
[----:B------:R-:W-:Y:S02]  /*0e70*/  CS2R R4, SRZ ;  /* 0x0000000000047805 */ /* 0x000fe4000001ff00 */
[----:B------:R-:W-:-:S07]  /*0e80*/  LOP3.LUT R0, R0, 0x80000000, RZ, 0xfc, !PT ;  /* 0x8000000000007812 */ /* 0x000fce00078efcff */
.L_x_12:
[----:B0-----:R-:W-:-:S05]  /*0e90*/  IMAD.WIDE.U32 R18, R5, 0x4, R2 ;  /* 0x0000000405127825 */ /* 0x001fca00078e0002 */
[----:B------:R-:W2:Y:S01]  /*0ea0*/  LDG.E.CONSTANT R15, desc[UR8][R18.64] ;  /* 0x00000008120f7981 */ /* 0x000ea2000c1e9900 */
[C---:B-1----:R-:W-:Y:S01]  /*0eb0*/  LEA R20, R5.reuse, R1, 0x2 ;  /* 0x0000000105147211 */ /* 0x042fe200078e10ff */
[----:B------:R-:W-:-:S05]  /*0ec0*/  VIADD R5, R5, 0x1 ;  /* 0x0000000105057836 */ /* 0x000fca0000000000 */
[----:B------:R-:W-:Y:S01]  /*0ed0*/  ISETP.NE.AND P0, PT, R5, 0x6, PT ;  /* 0x000000060500780c */ /* 0x000fe20003f05270 */
[----:B--2---:R-:W-:-:S03]  /*0ee0*/  IMAD.WIDE.U32 R14, R15, R0, RZ ;  /* 0x000000000f0e7225 */ /* 0x004fc600078e00ff */
[----:B------:R-:W-:-:S04]  /*0ef0*/  IADD3 R21, P1, PT, R14, R4, RZ ;  /* 0x000000040e157210 */ /* 0x000fc80007f3e0ff */
[----:B------:R-:W-:Y:S01]  /*0f00*/  IADD3.X R4, PT, PT, R15, R23, RZ, P1, !PT ;  /* 0x000000170f047210 */ /* 0x000fe20000ffe4ff */
[----:B------:R1:W-:Y:S04]  /*0f10*/  STL [R20], R21 ;  /* 0x0000001514007387 */ /* 0x0003e80000100800 */
[----:B------:R-:W-:Y:S05]  /*0f20*/  @P0 BRA `(.L_x_12) ;  /* 0xfffffffc00d80947 */ /* 0x000fea000383ffff */
[----:B------:R-:W-:Y:S01]  /*0f30*/  SHF.R.U32.HI R14, RZ, 0x17, R17 ;  /* 0x00000017ff0e7819 */ /* 0x000fe20000011611 */
[----:B------:R0:W-:Y:S03]  /*0f40*/  STL [R1+0x18], R4 ;  /* 0x0000180401007387 */ /* 0x0001e60000100800 */
[C---:B------:R-:W-:Y:S02]  /*0f50*/  LOP3.LUT R0, R14.reuse, 0xe0, RZ, 0xc0, !PT ;  /* 0x000000e00e007812 */ /* 0x040fe400078ec0ff */
[----:B------:R-:W-:Y:S02]  /*0f60*/  LOP3.LUT P0, RZ, R14, 0x1f, RZ, 0xc0, !PT ;  /* 0x0000001f0eff7812 */ /* 0x000fe4000780c0ff */
[----:B------:R-:W-:-:S04]  /*0f70*/  IADD3 R0, PT, PT, R0, -0x80, RZ ;  /* 0xffffff8000007810 */ /* 0x000fc80007ffe0ff */
[----:B------:R-:W-:-:S05]  /*0f80*/  SHF.R.U32.HI R0, RZ, 0x5, R0 ;  /* 0x00000005ff007819 */ /* 0x000fca0000011600 */
[----:B------:R-:W-:-:S05]  /*0f90*/  IMAD R18, R0, -0x4, R1 ;  /* 0xfffffffc00127824 */ /* 0x000fca00078e0201 */
[----:B------:R-:W2:Y:S04]  /*0fa0*/  LDL R3, [R18+0x18] ;  /* 0x0000180012037983 */ /* 0x000ea80000100800 */
[----:B------:R-:W2:Y:S04]  /*0fb0*/  LDL R2, [R18+0x14] ;  /* 0x0000140012027983 */ /* 0x000ea80000100800 */
[----:B------:R-:W4:Y:S01]  /*0fc0*/  @P0 LDL R5, [R18+0x10] ;  /* 0x0000100012050983 */ /* 0x000f220000100800 */
[----:B------:R-:W-:Y:S01]  /*0fd0*/  LOP3.LUT R0, R14, 0x1f, RZ, 0xc0, !PT ;  /* 0x0000001f0e007812 */ /* 0x000fe200078ec0ff */
[----:B------:R-:W-:Y:S01]  /*0fe0*/  UMOV UR10, 0x54442d19 ;  /* 0x54442d19000a7882 */ /* 0x000fe20000000000 */
[----:B------:R-:W-:-:S02]  /*0ff0*/  UMOV UR11, 0x3bf921fb ;  /* 0x3bf921fb000b7882 */ /* 0x000fc40000000000 */
[-C--:B--2---:R-:W-:Y:S02]  /*1000*/  @P0 SHF.L.W.U32.HI R3, R2, R0.reuse, R3 ;  /* 0x0000000002030219 */ /* 0x084fe40000010e03 */
[----:B----4-:R-:W-:Y:S02]  /*1010*/  @P0 SHF.L.W.U32.HI R2, R5, R0, R2 ;  /* 0x0000000005020219 */ /* 0x010fe40000010e02 */
[----:B------:R-:W-:Y:S02]  /*1020*/  ISETP.GE.AND P0, PT, R17, RZ, PT ;  /* 0x000000ff1100720c */ /* 0x000fe40003f06270 */
[C---:B------:R-:W-:Y:S02]  /*1030*/  SHF.L.W.U32.HI R0, R2.reuse, 0x2, R3 ;  /* 0x0000000202007819 */ /* 0x040fe40000010e03 */
[----:B------:R-:W-:Y:S02]  /*1040*/  SHF.L.U32 R2, R2, 0x2, RZ ;  /* 0x0000000202027819 */ /* 0x000fe400000006ff */
[----:B------:R-:W-:-:S02]  /*1050*/  SHF.R.S32.HI R5, RZ, 0x1f, R0 ;  /* 0x0000001fff057819 */ /* 0x000fc40000011400 */
[----:B------:R-:W-:Y:S02]  /*1060*/  SHF.R.U32.HI R3, RZ, 0x1e, R3 ;  /* 0x0000001eff037819 */ /* 0x000fe40000011603 */
[C---:B------:R-:W-:Y:S02]  /*1070*/  LOP3.LUT R14, R5.reuse, R2, RZ, 0x3c, !PT ;  /* 0x00000002050e7212 */ /* 0x040fe400078e3cff */
[----:B------:R-:W-:Y:S02]  /*1080*/  LOP3.LUT R15, R5, R0, RZ, 0x3c, !PT ;  /* 0x00000000050f7212 */ /* 0x000fe400078e3cff */
[C---:B------:R-:W-:Y:S02]  /*1090*/  LEA.HI R2, R0.reuse, R3, RZ, 0x1 ;  /* 0x0000000300027211 */ /* 0x040fe400078f08ff */
[----:B------:R-:W-:Y:S02]  /*10a0*/  LOP3.LUT R17, R0, R17, RZ, 0x3c, !PT ;  /* 0x0000001100117212 */ /* 0x000fe400078e3cff */
[----:B------:R-:W0:Y:S01]  /*10b0*/  I2F.F64.S64 R14, R14 ;  /* 0x0000000e000e7312 */ /* 0x000e220000301c00 */
[----:B------:R-:W-:Y:S01]  /*10c0*/  IMAD.MOV R0, RZ, RZ, -R2 ;  /* 0x000000ffff007224 */ /* 0x000fe200078e0a02 */
[----:B------:R-:W-:-:S04]  /*10d0*/  ISETP.GE.AND P1, PT, R17, RZ, PT ;  /* 0x000000ff1100720c */ /* 0x000fc80003f26270 */
[----:B------:R-:W-:Y:S01]  /*10e0*/  @!P0 MOV R2, R0 ;  /* 0x0000000000028202 */ /* 0x000fe20000000f00 */
[----:B0-----:R-:W-:-:S10]  /*10f0*/  DMUL R4, R14, UR10 ;  /* 0x0000000a0e047c28 */ /* 0x001fd40008000000 */
[----:B------:R-:W0:Y:S02]  /*1100*/  F2F.F32.F64 R4, R4 ;  /* 0x0000000400047310 */ /* 0x000e240000301000 */
[----:B0-----:R-:W-:Y:S01]  /*1110*/  FSEL R0, -R4, R4, !P1 ;  /* 0x0000000404007208 */ /* 0x001fe20004800100 */
[----:B------:R-:W-:Y:S06]  /*1120*/  BRA `(.L_x_10) ;  /* 0x0000000000087947 */ /* 0x000fec0003800000 */
.L_x_11:
[----:B------:R-:W-:Y:S02]  /*1130*/  HFMA2 R2, -RZ, RZ, 0, 0 ;  /* 0x00000000ff027431 */ /* 0x000fe400000001ff */
[----:B------:R-:W-:-:S07]  /*1140*/  FMUL R0, RZ, R17 ;  /* 0x00000011ff007220 */ /* 0x000fce0000400000 */
.L_x_10:
[----:B------:R-:W-:Y:S01]  /*1150*/  MOV R4, 0x37cbac00 ;  /* 0x37cbac0000047802 */ /* 0x000fe20000000f00 */
[----:B------:R-:W-:Y:S01]  /*1160*/  FMUL R3, R0, R0 ;  /* 0x0000000000037220 */ /* 0x000fe20000400000 */
[C---:B------:R-:W-:Y:S01]  /*1170*/  LOP3.LUT R5, R2.reuse, 0x1, RZ, 0xc0, !PT ;  /* 0x0000000102057812 */ /* 0x040fe200078ec0ff */
[----:B------:R-:W-:Y:S01]  /*1180*/  IMAD.MOV.U32 R14, RZ, RZ, 0x3c0885e4 ;  /* 0x3c0885e4ff0e7424 */ /* 0x000fe200078e00ff */
[----:B------:R-:W-:Y:S01]  /*1190*/  IADD3 R2, PT, PT, R2, 0x1, RZ ;  /* 0x0000000102027810 */ /* 0x000fe20007ffe0ff */
[----:B------:R-:W-:Y:S01]  /*11a0*/  FFMA R4, R3, R4, -0.0013887860113754868507 ;  /* 0xbab607ed03047423 */ /* 0x000fe20000000004 */
[----:B------:R-:W-:Y:S02]  /*11b0*/  ISETP.NE.U32.AND P0, PT, R5, 0x1, PT ;  /* 0x000000010500780c */ /* 0x000fe40003f05070 */
[----:B------:R-:W-:Y:S02]  /*11c0*/  MOV R15, 0x3e2aaaa8 ;  /* 0x3e2aaaa8000f7802 */ /* 0x000fe40000000f00 */
[----:B------:R-:W-:-:S02]  /*11d0*/  FSEL R4, R4, -0.00019574658654164522886, P0 ;  /* 0xb94d415304047808 */ /* 0x000fc40000000000 */
[----:B------:R-:W-:Y:S02]  /*11e0*/  FSEL R14, R14, 0.041666727513074874878, !P0 ;  /* 0x3d2aaabb0e0e7808 */ /* 0x000fe40004000000 */
[----:B------:R-:W-:Y:S02]  /*11f0*/  LOP3.LUT P1, RZ, R2, 0x2, RZ, 0xc0, !PT ;  /* 0x0000000202ff7812 */ /* 0x000fe4000782c0ff */
[----:B------:R-:W-:Y:S01]  /*1200*/  FSEL R0, R0, 1, !P0 ;  /* 0x3f80000000007808 */ /* 0x000fe20004000000 */
[----:B------:R-:W-:Y:S01]  /*1210*/  FFMA R4, R3, R4, R14 ;  /* 0x0000000403047223 */ /* 0x000fe2000000000e */
[----:B------:R-:W-:-:S03]  /*1220*/  FSEL R15, -R15, -0.4999999701976776123, !P0 ;  /* 0xbeffffff0f0f7808 */ /* 0x000fc60004000100 */
[C---:B------:R-:W-:Y:S02]  /*1230*/  FFMA R5, R3.reuse, R0, RZ ;  /* 0x0000000003057223 */ /* 0x040fe400000000ff */
[----:B------:R-:W-:-:S04]  /*1240*/  FFMA R4, R3, R4, R15 ;  /* 0x0000000403047223 */ /* 0x000fc8000000000f */
[----:B------:R-:W-:-:S04]  /*1250*/  FFMA R0, R5, R4, R0 ;  /* 0x0000000405007223 */ /* 0x000fc80000000000 */
[----:B------:R-:W-:-:S07]  /*1260*/  @P1 FADD R0, RZ, -R0 ;  /* 0x80000000ff001221 */ /* 0x000fce0000000000 */
.L_x_9:
[----:B------:R-:W-:Y:S05]  /*1270*/  BSYNC.RECONVERGENT B0 ;  /* 0x0000000000007941 */ /* 0x000fea0003800200 */
.L_x_8:
[----:B------:R-:W0:Y:S02]  /*1280*/  LDCU UR6, c[0x0][0x390] ;  /* 0x00007200ff0677ac */ /* 0x000e240008000800 */
[----:B0-----:R-:W-:-:S09]  /*1290*/  UISETP.GT.AND UP2, UPT, UR6, URZ, UPT ;  /* 0x000000ff0600728c */ /* 0x001fd2000bf44270 */
[----:B------:R-:W-:Y:S05]  /*12a0*/  BRA.U !UP2, `(.L_x_13) ;  /* 0x000000010af07547 */ /* 0x000fea000b800000 */
[----:B------:R-:W-:-:S09]  /*12b0*/  UISETP.GE.U32.AND UP2, UPT, UR6, 0x4, UPT ;  /* 0x000000040600788c */ /* 0x000fd2000bf46070 */
[----:B------:R-:W-:Y:S05]  /*12c0*/  BRA.U !UP2, `(.L_x_14) ;  /* 0x000000010ac87547 */ /* 0x000fea000b800000 */
[----:B------:R-:W-:Y:S01]  /*12d0*/  ISETP.GT.AND P0, PT, R12, RZ, PT ;  /* 0x000000ff0c00720c */ /* 0x000fe20003f04270 */
[----:B------:R-:W-:-:S12]  /*12e0*/  UMOV UR6, URZ ;  /* 0x000000ff00067c82 */ /* 0x000fd80008000000 */
[----:B------:R-:W-:Y:S05]  /*12f0*/  @!P0 BRA `(.L_x_15) ;  /* 0x0000000000a08947 */ /* 0x000fea0003800000 */
[----:B------:R-:W-:Y:S02]  /*1300*/  IADD3 R2, PT, PT, R12, -UR6, RZ ;  /* 0x800000060c027c10 */ /* 0x000fe4000fffe0ff */
[----:B------:R-:W-:Y:S02]  /*1310*/  PLOP3.LUT P0, PT, PT, PT, PT, 0x80, 0x8 ;  /* 0x000000000008781c */ /* 0x000fe40003f0f070 */
[----:B------:R-:W-:-:S13]  /*1320*/  ISETP.GT.AND P1, PT, R2, 0xc, PT ;  /* 0x0000000c0200780c */ /* 0x000fda0003f24270 */
[----:B------:R-:W-:Y:S05]  /*1330*/  @!P1 BRA `(.L_x_16) ;  /* 0x0000000000549947 */ /* 0x000fea0003800000 */
[----:B------:R-:W-:Y:S01]  /*1340*/  PLOP3.LUT P0, PT, PT, PT, PT, 0x8, 0x80 ;  /* 0x000000000080781c */ /* 0x000fe20003f0e170 */
[----:B------:R-:W-:-:S12]  /*1350*/  VIADD R2, R12, 0xfffffff4 ;  /* 0xfffffff40c027836 */ /* 0x000fd80000000000 */
.L_x_17:
[----:B------:R-:W-:Y:S01]  /*1360*/  FADD R0, R13, R0 ;  /* 0x000000000d007221 */ /* 0x000fe20000000000 */
[----:B------:R-:W-:-:S03]  /*1370*/  UIADD3 UR6, UPT, UPT, UR6, 0x10, URZ ;  /* 0x0000001006067890 */ /* 0x000fc6000fffe0ff */
[----:B------:R-:W-:-:S03]  /*1380*/  FADD R0, R0, R13 ;  /* 0x0000000d00007221 */ /* 0x000fc60000000000 */
[----:B------:R-:W-:Y:S01]  /*1390*/  ISETP.LE.AND P1, PT, R2, UR6, PT ;  /* 0x0000000602007c0c */ /* 0x000fe2000bf23270 */
[----:B------:R-:W-:-:S04]  /*13a0*/  FADD R0, R0, R13 ;  /* 0x0000000d00007221 */ /* 0x000fc80000000000 */
        /* <DEDUP_REMOVED lines=12> */
[----:B------:R-:W-:Y:S01]  /*1470*/  FADD R0, R0, R13 ;  /* 0x0000000d00007221 */ /* 0x000fe20000000000 */
[----:B------:R-:W-:Y:S06]  /*1480*/  @!P1 BRA `(.L_x_17) ;  /* 0xfffffffc00b49947 */ /* 0x000fec000383ffff */
.L_x_16:
[----:B------:R-:W-:-:S04]  /*1490*/  IADD3 R2, PT, PT, R12, -UR6, RZ ;  /* 0x800000060c027c10 */ /* 0x000fc8000fffe0ff */
[----:B------:R-:W-:-:S13]  /*14a0*/  ISETP.GT.AND P1, PT, R2, 0x4, PT ;  /* 0x000000040200780c */ /* 0x000fda0003f24270 */
[----:B------:R-:W-:Y:S05]  /*14b0*/  @!P1 BRA `(.L_x_18) ;  /* 0x0000000000289947 */ /* 0x000fea0003800000 */
[--C-:B------:R-:W-:Y:S01]  /*14c0*/  FADD R0, R0, R13.reuse ;  /* 0x0000000d00007221 */ /* 0x100fe20000000000 */
[----:B------:R-:W-:Y:S01]  /*14d0*/  PLOP3.LUT P0, PT, PT, PT, PT, 0x8, 0x80 ;  /* 0x000000000080781c */ /* 0x000fe20003f0e170 */
[----:B------:R-:W-:Y:S02]  /*14e0*/  UIADD3 UR6, UPT, UPT, UR6, 0x8, URZ ;  /* 0x0000000806067890 */ /* 0x000fe4000fffe0ff */
[----:B------:R-:W-:-:S04]  /*14f0*/  FADD R0, R0, R13 ;  /* 0x0000000d00007221 */ /* 0x000fc80000000000 */
[----:B------:R-:W-:-:S04]  /*1500*/  FADD R0, R0, R13 ;  /* 0x0000000d00007221 */ /* 0x000fc80000000000 */
[----:B------:R-:W-:-:S04]  /*1510*/  FADD R0, R0, R13 ;  /* 0x0000000d00007221 */ /* 0x000fc80000000000 */
[----:B------:R-:W-:-:S04]  /*1520*/  FADD R0, R0, R13 ;  /* 0x0000000d00007221 */ /* 0x000fc80000000000 */
[----:B------:R-:W-:-:S04]  /*1530*/  FADD R0, R0, R13 ;  /* 0x0000000d00007221 */ /* 0x000fc80000000000 */
[----:B------:R-:W-:-:S04]  /*1540*/  FADD R0, R0, R13 ;  /* 0x0000000d00007221 */ /* 0x000fc80000000000 */
[----:B------:R-:W-:-:S07]  /*1550*/  FADD R0, R0, R13 ;  /* 0x0000000d00007221 */ /* 0x000fce0000000000 */
.L_x_18:
[----:B------:R-:W-:-:S13]  /*1560*/  ISETP.EQ.AND P1, PT, R12, UR6, PT ;  /* 0x000000060c007c0c */ /* 0x000fda000bf22270 */
[----:B------:R-:W-:Y:S05]  /*1570*/  @!P0 BRA P1, `(.L_x_14) ;  /* 0x00000000001c8947 */ /* 0x000fea0000800000 */
.L_x_15:
[----:B------:R-:W-:Y:S01]  /*1580*/  UIADD3 UR6, UPT, UPT, UR6, 0x4, URZ ;  /* 0x0000000406067890 */ /* 0x000fe2000fffe0ff */
[----:B------:R-:W-:-:S04]  /*1590*/  FADD R0, R13, R0 ;  /* 0x000000000d007221 */ /* 0x000fc80000000000 */
[----:B------:R-:W-:Y:S01]  /*15a0*/  FADD R0, R0, R13 ;  /* 0x0000000d00007221 */ /* 0x000fe20000000000 */
[----:B------:R-:W-:-:S03]  /*15b0*/  ISETP.NE.AND P0, PT, R12, UR6, PT ;  /* 0x000000060c007c0c */ /* 0x000fc6000bf05270 */
[----:B------:R-:W-:-:S04]  /*15c0*/  FADD R0, R0, R13 ;  /* 0x0000000d00007221 */ /* 0x000fc80000000000 */
[----:B------:R-:W-:-:S06]  /*15d0*/  FADD R0, R0, R13 ;  /* 0x0000000d00007221 */ /* 0x000fcc0000000000 */
[----:B------:R-:W-:Y:S05]  /*15e0*/  @P0 BRA `(.L_x_15) ;  /* 0xfffffffc00e40947 */ /* 0x000fea000383ffff */
.L_x_14:
[----:B------:R-:W-:-:S13]  /*15f0*/  ISETP.NE.AND P0, PT, R16, RZ, PT ;  /* 0x000000ff1000720c */ /* 0x000fda0003f05270 */
[----:B------:R-:W-:Y:S05]  /*1600*/  @!P0 BRA `(.L_x_13) ;  /* 0x0000000000188947 */ /* 0x000fea0003800000 */
[----:B------:R-:W-:Y:S01]  /*1610*/  ISETP.NE.AND P0, PT, R16, 0x1, PT ;  /* 0x000000011000780c */ /* 0x000fe20003f05270 */
[----:B------:R-:W-:-:S03]  /*1620*/  FADD R0, R0, R13 ;  /* 0x0000000d00007221 */ /* 0x000fc60000000000 */
[----:B------:R-:W-:-:S09]  /*1630*/  ISETP.NE.AND P1, PT, R16, 0x2, P0 ;  /* 0x000000021000780c */ /* 0x000fd20000725270 */
[----:B------:R-:W-:-:S04]  /*1640*/  @P0 FADD R2, R0, R13 ;  /* 0x0000000d00020221 */ /* 0x000fc80000000000 */
[----:B------:R-:W-:-:S05]  /*1650*/  @P1 FADD R2, R2, R13 ;  /* 0x0000000d02021221 */ /* 0x000fca0000000000 */
[----:B------:R-:W-:-:S07]  /*1660*/  @P0 MOV R0, R2 ;  /* 0x0000000200000202 */ /* 0x000fce0000000f00 */
.L_x_13:
[----:B------:R-:W-:Y:S05]  /*1670*/  BRA.U UP1, `(.L_x_19) ;  /* 0xfffffff5018c7547 */ /* 0x000fea000b83ffff */
[----:B------:R-:W-:Y:S05]  /*1680*/  BRA.U UP0, `(.L_x_20) ;  /* 0xfffffff500787547 */ /* 0x000fea000b83ffff */
[----:B------:R-:W-:Y:S05]  /*1690*/  BRA `(.L_x_1) ;  /* 0x0000001800287947 */ /* 0x000fea0003800000 */
.L_x_7:
[----:B------:R-:W0:Y:S02]  /*16a0*/  LDC R16, c[0x0][0x390] ;  /* 0x0000e400ff107b82 */ /* 0x000e240000000800 */
[----:B0-----:R-:W-:-:S13]  /*16b0*/  ISETP.GT.AND P0, PT, R16, RZ, PT ;  /* 0x000000ff1000720c */ /* 0x001fda0003f04270 */
[----:B------:R-:W-:Y:S05]  /*16c0*/  @P0 BRA `(.L_x_21) ;  /* 0x0000000800900947 */ /* 0x000fea0003800000 */
[C---:B------:R-:W-:Y:S01]  /*16d0*/  LOP3.LUT R18, R5.reuse, 0x3, RZ, 0xc0, !PT ;  /* 0x0000000305127812 */ /* 0x040fe200078ec0ff */
[----:B------:R-:W-:Y:S01]  /*16e0*/  UMOV UR4, URZ ;  /* 0x000000ff00047c82 */ /* 0x000fe20008000000 */
[----:B------:R-:W-:-:S07]  /*16f0*/  LOP3.LUT R5, R5, 0x7ffffffc, RZ, 0xc0, !PT ;  /* 0x7ffffffc05057812 */ /* 0x000fce00078ec0ff */
.L_x_34:
[----:B------:R-:W-:-:S05]  /*1700*/  UMOV UR5, URZ ;  /* 0x000000ff00057c82 */ /* 0x000fca0008000000 */
.L_x_33:
[----:B------:R-:W0:Y:S01]  /*1710*/  LDCU.64 UR10, c[0x0][0x388] ;  /* 0x00007100ff0a77ac */ /* 0x000e220008000a00 */
[----:B------:R-:W-:Y:S01]  /*1720*/  FADD R3, R9, R0 ;  /* 0x0000000009037221 */ /* 0x000fe20000000000 */
[----:B------:R-:W-:-:S03]  /*1730*/  UIADD3 UR5, UPT, UPT, UR5, 0x1, URZ ;  /* 0x0000000105057890 */ /* 0x000fc6000fffe0ff */
[----:B------:R-:W-:Y:S01]  /*1740*/  FADD R0, R8, R3 ;  /* 0x0000000308007221 */ /* 0x000fe20000000000 */
[----:B0-----:R-:W-:Y:S02]  /*1750*/  UISETP.GE.U32.AND UP0, UPT, UR11, 0x4, UPT ;  /* 0x000000040b00788c */ /* 0x001fe4000bf06070 */
[----:B------:R-:W-:-:S07]  /*1760*/  UISETP.NE.AND UP1, UPT, UR5, UR10, UPT ;  /* 0x0000000a0500728c */ /* 0x000fce000bf25270 */
        /* <DEDUP_REMOVED lines=10> */
.L_x_25:
[----:B------:R-:W-:Y:S01]  /*1810*/  FADD R0, R0, 2.8025969286496341418e-45 ;  /* 0x0000000200007421 */ /* 0x000fe20000000000 */
[----:B------:R-:W-:-:S03]  /*1820*/  UIADD3 UR6, UPT, UPT, UR6, 0x10, URZ ;  /* 0x0000001006067890 */ /* 0x000fc6000fffe0ff */
[----:B------:R-:W-:-:S03]  /*1830*/  FADD R0, R0, 2.8025969286496341418e-45 ;  /* 0x0000000200007421 */ /* 0x000fc60000000000 */
[----:B------:R-:W-:Y:S01]  /*1840*/  ISETP.LE.AND P1, PT, R2, UR6, PT ;  /* 0x0000000602007c0c */ /* 0x000fe2000bf23270 */
[----:B------:R-:W-:-:S04]  /*1850*/  FADD R0, R0, 2.8025969286496341418e-45 ;  /* 0x0000000200007421 */ /* 0x000fc80000000000 */
        /* <DEDUP_REMOVED lines=12> */
[----:B------:R-:W-:Y:S01]  /*1920*/  FADD R0, R0, 2.8025969286496341418e-45 ;  /* 0x0000000200007421 */ /* 0x000fe20000000000 */
[----:B------:R-:W-:Y:S06]  /*1930*/  @!P1 BRA `(.L_x_25) ;  /* 0xfffffffc00b49947 */ /* 0x000fec000383ffff */
.L_x_24:
[----:B------:R-:W-:-:S04]  /*1940*/  IADD3 R2, PT, PT, R5, -UR6, RZ ;  /* 0x8000000605027c10 */ /* 0x000fc8000fffe0ff */
[----:B------:R-:W-:-:S13]  /*1950*/  ISETP.GT.AND P1, PT, R2, 0x4, PT ;  /* 0x000000040200780c */ /* 0x000fda0003f24270 */
[----:B------:R-:W-:Y:S05]  /*1960*/  @!P1 BRA `(.L_x_26) ;  /* 0x0000000000289947 */ /* 0x000fea0003800000 */
[----:B------:R-:W-:Y:S01]  /*1970*/  FADD R0, R0, 2.8025969286496341418e-45 ;  /* 0x0000000200007421 */ /* 0x000fe20000000000 */
[----:B------:R-:W-:Y:S01]  /*1980*/  PLOP3.LUT P0, PT, PT, PT, PT, 0x8, 0x80 ;  /* 0x000000000080781c */ /* 0x000fe20003f0e170 */
[----:B------:R-:W-:Y:S02]  /*1990*/  UIADD3 UR6, UPT, UPT, UR6, 0x8, URZ ;  /* 0x0000000806067890 */ /* 0x000fe4000fffe0ff */
[----:B------:R-:W-:-:S04]  /*19a0*/  FADD R0, R0, 2.8025969286496341418e-45 ;  /* 0x0000000200007421 */ /* 0x000fc80000000000 */
[----:B------:R-:W-:-:S04]  /*19b0*/  FADD R0, R0, 2.8025969286496341418e-45 ;  /* 0x0000000200007421 */ /* 0x000fc80000000000 */
[----:B------:R-:W-:-:S04]  /*19c0*/  FADD R0, R0, 2.8025969286496341418e-45 ;  /* 0x0000000200007421 */ /* 0x000fc80000000000 */
[----:B------:R-:W-:-:S04]  /*19d0*/  FADD R0, R0, 2.8025969286496341418e-45 ;  /* 0x0000000200007421 */ /* 0x000fc80000000000 */
[----:B------:R-:W-:-:S04]  /*19e0*/  FADD R0, R0, 2.8025969286496341418e-45 ;  /* 0x0000000200007421 */ /* 0x000fc80000000000 */
[----:B------:R-:W-:-:S04]  /*19f0*/  FADD R0, R0, 2.8025969286496341418e-45 ;  /* 0x0000000200007421 */ /* 0x000fc80000000000 */
[----:B------:R-:W-:-:S07]  /*1a00*/  FADD R0, R0, 2.8025969286496341418e-45 ;  /* 0x0000000200007421 */ /* 0x000fce0000000000 */
.L_x_26:
[----:B------:R-:W-:-:S13]  /*1a10*/  ISETP.EQ.AND P1, PT, R5, UR6, PT ;  /* 0x0000000605007c0c */ /* 0x000fda000bf22270 */
[----:B------:R-:W-:Y:S05]  /*1a20*/  @!P0 BRA P1, `(.L_x_22) ;  /* 0x00000000001c8947 */ /* 0x000fea0000800000 */
.L_x_23:
[----:B------:R-:W-:Y:S01]  /*1a30*/  UIADD3 UR6, UPT, UPT, UR6, 0x4, URZ ;  /* 0x0000000406067890 */ /* 0x000fe2000fffe0ff */
[----:B------:R-:W-:-:S04]  /*1a40*/  FADD R0, R0, 2.8025969286496341418e-45 ;  /* 0x0000000200007421 */ /* 0x000fc80000000000 */
[----:B------:R-:W-:Y:S01]  /*1a50*/  FADD R0, R0, 2.8025969286496341418e-45 ;  /* 0x0000000200007421 */ /* 0x000fe20000000000 */
[----:B------:R-:W-:-:S03]  /*1a60*/  ISETP.NE.AND P0, PT, R5, UR6, PT ;  /* 0x0000000605007c0c */ /* 0x000fc6000bf05270 */
[----:B------:R-:W-:-:S04]  /*1a70*/  FADD R0, R0, 2.8025969286496341418e-45 ;  /* 0x0000000200007421 */ /* 0x000fc80000000000 */
[----:B------:R-:W-:-:S06]  /*1a80*/  FADD R0, R0, 2.8025969286496341418e-45 ;  /* 0x0000000200007421 */ /* 0x000fcc0000000000 */
[----:B------:R-:W-:Y:S05]  /*1a90*/  @P0 BRA `(.L_x_23) ;  /* 0xfffffffc00e40947 */ /* 0x000fea000383ffff */
.L_x_22:
[----:B------:R-:W-:-:S13]  /*1aa0*/  ISETP.NE.AND P0, PT, R18, RZ, PT ;  /* 0x000000ff1200720c */ /* 0x000fda0003f05270 */
[----:B------:R-:W-:Y:S05]  /*1ab0*/  @!P0 BRA `(.L_x_27) ;  /* 0x0000000000188947 */ /* 0x000fea0003800000 */
[----:B------:R-:W-:Y:S01]  /*1ac0*/  ISETP.NE.AND P0, PT, R18, 0x1, PT ;  /* 0x000000011200780c */ /* 0x000fe20003f05270 */
[----:B------:R-:W-:-:S03]  /*1ad0*/  FADD R0, R0, 2.8025969286496341418e-45 ;  /* 0x0000000200007421 */ /* 0x000fc60000000000 */
[----:B------:R-:W-:-:S09]  /*1ae0*/  ISETP.NE.AND P1, PT, R18, 0x2, P0 ;  /* 0x000000021200780c */ /* 0x000fd20000725270 */
[----:B------:R-:W-:-:S04]  /*1af0*/  @P0 FADD R2, R0, 2.8025969286496341418e-45 ;  /* 0x0000000200020421 */ /* 0x000fc80000000000 */
[----:B------:R-:W-:-:S05]  /*1b00*/  @P1 FADD R2, R2, 2.8025969286496341418e-45 ;  /* 0x0000000202021421 */ /* 0x000fca0000000000 */
[----:B------:R-:W-:-:S07]  /*1b10*/  @P0 MOV R0, R2 ;  /* 0x0000000200000202 */ /* 0x000fce0000000f00 */
.L_x_27:
[----:B------:R-:W-:Y:S01]  /*1b20*/  FSETP.GE.AND P0, PT, R0, R7, PT ;  /* 0x000000070000720b */ /* 0x000fe20003f06000 */
[----:B------:R-:W-:-:S12]  /*1b30*/  BSSY.RECONVERGENT B0, `(.L_x_28) ;  /* 0x0000057000007945 */ /* 0x000fd80003800200 */
[----:B------:R-:W-:Y:S05]  /*1b40*/  @!P0 BRA `(.L_x_29) ;  /* 0x0000000400548947 */ /* 0x000fea0003800000 */
        /* <DEDUP_REMOVED lines=19> */
[----:B------:R-:W-:Y:S02]  /*1c80*/  HFMA2 R21, -RZ, RZ, 0, 0 ;  /* 0x00000000ff157431 */ /* 0x000fe400000001ff */
[----:B------:R-:W-:Y:S01]  /*1c90*/  IMAD.MOV.U32 R12, RZ, RZ, RZ ;  /* 0x000000ffff0c7224 */ /* 0x000fe200078e00ff */
[----:B------:R-:W-:Y:S02]  /*1ca0*/  MOV R0, RZ ;  /* 0x000000ff00007202 */ /* 0x000fe40000000f00 */
[----:B------:R-:W-:-:S07]  /*1cb0*/  LOP3.LUT R23, R4, 0x80000000, RZ, 0xfc, !PT ;  /* 0x8000000004177812 */ /* 0x000fce00078efcff */
.L_x_32:
        /* <DEDUP_REMOVED lines=10> */
[----:B-1----:R-:W-:Y:S01]  /*1d60*/  SHF.R.U32.HI R4, RZ, 0x17, R13 ;  /* 0x00000017ff047819 */ /* 0x002fe2000001160d */
        /* <DEDUP_REMOVED lines=11> */
[----:B------:R-:W-:Y:S01]  /*1e20*/  UMOV UR11, 0x3bf921fb ;  /* 0x3bf921fb000b7882 */ /* 0x000fe20000000000 */
[----:B------:R-:W-:-:S02]  /*1e30*/  ISETP.GE.AND P1, PT, R13, RZ, PT ;  /* 0x000000ff0d00720c */ /* 0x000fc40003f26270 */
[-C--:B--2---:R-:W-:Y:S02]  /*1e40*/  @P0 SHF.L.W.U32.HI R0, R3, R4.reuse, R0 ;  /* 0x0000000403000219 */ /* 0x084fe40000010e00 */
[----:B----4-:R-:W-:-:S04]  /*1e50*/  @P0 SHF.L.W.U32.HI R3, R2, R4, R3 ;  /* 0x0000000402030219 */ /* 0x010fc80000010e03 */
[C---:B------:R-:W-:Y:S02]  /*1e60*/  SHF.L.W.U32.HI R2, R3.reuse, 0x2, R0 ;  /* 0x0000000203027819 */ /* 0x040fe40000010e00 */
[----:B------:R-:W-:Y:S02]  /*1e70*/  SHF.L.U32 R3, R3, 0x2, RZ ;  /* 0x0000000203037819 */ /* 0x000fe400000006ff */
[----:B------:R-:W-:Y:S02]  /*1e80*/  SHF.R.S32.HI R4, RZ, 0x1f, R2 ;  /* 0x0000001fff047819 */ /* 0x000fe40000011402 */
[----:B------:R-:W-:Y:S02]  /*1e90*/  LOP3.LUT R13, R2, R13, RZ, 0x3c, !PT ;  /* 0x0000000d020d7212 */ /* 0x000fe400078e3cff */
[C---:B------:R-:W-:Y:S02]  /*1ea0*/  LOP3.LUT R14, R4.reuse, R3, RZ, 0x3c, !PT ;  /* 0x00000003040e7212 */ /* 0x040fe400078e3cff */
[----:B------:R-:W-:-:S02]  /*1eb0*/  LOP3.LUT R15, R4, R2, RZ, 0x3c, !PT ;  /* 0x00000002040f7212 */ /* 0x000fc400078e3cff */
[----:B------:R-:W-:Y:S02]  /*1ec0*/  SHF.R.U32.HI R3, RZ, 0x1e, R0 ;  /* 0x0000001eff037819 */ /* 0x000fe40000011600 */
[----:B------:R-:W-:Y:S02]  /*1ed0*/  ISETP.GE.AND P0, PT, R13, RZ, PT ;  /* 0x000000ff0d00720c */ /* 0x000fe40003f06270 */
[----:B------:R-:W1:Y:S01]  /*1ee0*/  I2F.F64.S64 R14, R14 ;  /* 0x0000000e000e7312 */ /* 0x000e620000301c00 */
[----:B------:R-:W-:-:S05]  /*1ef0*/  LEA.HI R2, R2, R3, RZ, 0x1 ;  /* 0x0000000302027211 */ /* 0x000fca00078f08ff */
[----:B------:R-:W-:-:S05]  /*1f00*/  IMAD.MOV R0, RZ, RZ, -R2 ;  /* 0x000000ffff007224 */ /* 0x000fca00078e0a02 */
[----:B------:R-:W-:Y:S01]  /*1f10*/  @!P1 MOV R2, R0 ;  /* 0x0000000000029202 */ /* 0x000fe20000000f00 */
[----:B-1----:R-:W-:-:S10]  /*1f20*/  DMUL R16, R14, UR10 ;  /* 0x0000000a0e107c28 */ /* 0x002fd40008000000 */
[----:B------:R-:W1:Y:S02]  /*1f30*/  F2F.F32.F64 R16, R16 ;  /* 0x0000001000107310 */ /* 0x000e640000301000 */
[----:B-1----:R-:W-:Y:S01]  /*1f40*/  FSEL R0, -R16, R16, !P0 ;  /* 0x0000001010007208 */ /* 0x002fe20004000100 */
[----:B0-----:R-:W-:Y:S06]  /*1f50*/  BRA `(.L_x_30) ;  /* 0x0000000000087947 */ /* 0x001fec0003800000 */
.L_x_31:
[----:B------:R-:W-:Y:S02]  /*1f60*/  HFMA2 R2, -RZ, RZ, 0, 0 ;  /* 0x00000000ff027431 */ /* 0x000fe400000001ff */
[----:B------:R-:W-:-:S07]  /*1f70*/  FMUL R0, RZ, R13 ;  /* 0x0000000dff007220 */ /* 0x000fce0000400000 */
.L_x_30:
[----:B------:R-:W-:Y:S01]  /*1f80*/  MOV R4, 0x37cbac00 ;  /* 0x37cbac0000047802 */ /* 0x000fe20000000f00 */
[----:B------:R-:W-:Y:S01]  /*1f90*/  FMUL R3, R0, R0 ;  /* 0x0000000000037220 */ /* 0x000fe20000400000 */
[C---:B------:R-:W-:Y:S02]  /*1fa0*/  LOP3.LUT R12, R2.reuse, 0x1, RZ, 0xc0, !PT ;  /* 0x00000001020c7812 */ /* 0x040fe400078ec0ff */
[----:B------:R-:W-:Y:S01]  /*1fb0*/  IADD3 R2, PT, PT, R2, 0x1, RZ ;  /* 0x0000000102027810 */ /* 0x000fe20007ffe0ff */
[----:B------:R-:W-:Y:S01]  /*1fc0*/  FFMA R4, R3, R4, -0.0013887860113754868507 ;  /* 0xbab607ed03047423 */ /* 0x000fe20000000004 */
[----:B------:R-:W-:Y:S01]  /*1fd0*/  ISETP.NE.U32.AND P0, PT, R12, 0x1, PT ;  /* 0x000000010c00780c */ /* 0x000fe20003f05070 */
[----:B------:R-:W-:Y:S01]  /*1fe0*/  IMAD.MOV.U32 R12, RZ, RZ, 0x3c0885e4 ;  /* 0x3c0885e4ff0c7424 */ /* 0x000fe200078e00ff */
        /* <DEDUP_REMOVED lines=11> */
.L_x_29:
[----:B------:R-:W-:Y:S05]  /*20a0*/  BSYNC.RECONVERGENT B0 ;  /* 0x0000000000007941 */ /* 0x000fea0003800200 */
.L_x_28:
[----:B------:R-:W-:Y:S05]  /*20b0*/  BRA.U UP1, `(.L_x_33) ;  /* 0xfffffff501947547 */ /* 0x000fea000b83ffff */
[----:B------:R-:W0:Y:S01]  /*20c0*/  LDCU UR5, c[0x0][0x384] ;  /* 0x00007080ff0577ac */ /* 0x000e220008000800 */
[----:B------:R-:W-:-:S04]  /*20d0*/  UIADD3 UR4, UPT, UPT, UR4, 0x1, URZ ;  /* 0x0000000104047890 */ /* 0x000fc8000fffe0ff */
[----:B0-----:R-:W-:-:S09]  /*20e0*/  UISETP.NE.AND UP0, UPT, UR4, UR5, UPT ;  /* 0x000000050400728c */ /* 0x001fd2000bf05270 */
[----:B------:R-:W-:Y:S05]  /*20f0*/  BRA.U !UP0, `(.L_x_1) ;  /* 0x0000000d08907547 */ /* 0x000fea000b800000 */
[----:B------:R-:W-:Y:S05]  /*2100*/  BRA `(.L_x_34) ;  /* 0xfffffff4007c7947 */ /* 0x000fea000383ffff */
.L_x_21:
[C---:B------:R-:W-:Y:S01]  /*2110*/  LOP3.LUT R19, R5.reuse, 0x7ffffffc, RZ, 0xc0, !PT ;  /* 0x7ffffffc05137812 */ /* 0x040fe200078ec0ff */
[----:B------:R-:W-:Y:S01]  /*2120*/  UMOV UR4, URZ ;  /* 0x000000ff00047c82 */ /* 0x000fe20008000000 */
[C---:B------:R-:W-:Y:S02]  /*2130*/  LOP3.LUT R18, R16.reuse, 0x3, RZ, 0xc0, !PT ;  /* 0x0000000310127812 */ /* 0x040fe400078ec0ff */
[----:B------:R-:W-:Y:S02]  /*2140*/  LOP3.LUT R17, R5, 0x3, RZ, 0xc0, !PT ;  /* 0x0000000305117812 */ /* 0x000fe400078ec0ff */
[----:B------:R-:W-:Y:S02]  /*2150*/  LOP3.LUT R16, R16, 0x7ffffffc, RZ, 0xc0, !PT ;  /* 0x7ffffffc10107812 */ /* 0x000fe400078ec0ff */
[----:B------:R-:W-:-:S07]  /*2160*/  IADD3 R12, PT, PT, -R19, RZ, RZ ;  /* 0x000000ff130c7210 */ /* 0x000fce0007ffe1ff */
.L_x_53:
[----:B------:R-:W0:Y:S01]  /*2170*/  LDCU UR5, c[0x0][0x384] ;  /* 0x00007080ff0577ac */ /* 0x000e220008000800 */
[----:B------:R-:W-:-:S04]  /*2180*/  UIADD3 UR4, UPT, UPT, UR4, 0x1, URZ ;  /* 0x0000000104047890 */ /* 0x000fc8000fffe0ff */
[----:B0-----:R-:W-:-:S03]  /*2190*/  UISETP.NE.AND UP0, UPT, UR4, UR5, UPT ;  /* 0x000000050400728c */ /* 0x001fc6000bf05270 */
[----:B-1----:R-:W-:-:S08]  /*21a0*/  UMOV UR5, URZ ;  /* 0x000000ff00057c82 */ /* 0x002fd00008000000 */
.L_x_52:
[----:B------:R-:W0:Y:S01]  /*21b0*/  LDCU.64 UR10, c[0x0][0x388] ;  /* 0x00007100ff0a77ac */ /* 0x000e220008000a00 */
[----:B------:R-:W-:Y:S01]  /*21c0*/  FADD R3, R9, R0 ;  /* 0x0000000009037221 */ /* 0x000fe20000000000 */
[----:B------:R-:W-:-:S03]  /*21d0*/  UIADD3 UR5, UPT, UPT, UR5, 0x1, URZ ;  /* 0x0000000105057890 */ /* 0x000fc6000fffe0ff */
[----:B------:R-:W-:Y:S01]  /*21e0*/  FADD R0, R8, R3 ;  /* 0x0000000308007221 */ /* 0x000fe20000000000 */
[----:B0-----:R-:W-:Y:S02]  /*21f0*/  UISETP.GE.U32.AND UP2, UPT, UR11, 0x4, UPT ;  /* 0x000000040b00788c */ /* 0x001fe4000bf46070 */
[----:B------:R-:W-:-:S07]  /*2200*/  UISETP.NE.AND UP1, UPT, UR5, UR10, UPT ;  /* 0x0000000a0500728c */ /* 0x000fce000bf25270 */
[----:B-1----:R-:W-:Y:S05]  /*2210*/  BRA.U !UP2, `(.L_x_35) ;  /* 0x000000010ac87547 */ /* 0x002fea000b800000 */
[----:B------:R-:W-:-:S05]  /*2220*/  IMAD.MOV R2, RZ, RZ, -R19 ;  /* 0x000000ffff027224 */ /* 0x000fca00078e0a13 */
[----:B------:R-:W-:Y:S02]  /*2230*/  ISETP.GE.AND P0, PT, R2, RZ, PT ;  /* 0x000000ff0200720c */ /* 0x000fe40003f06270 */
[----:B------:R-:W-:-:S11]  /*2240*/  MOV R2, R12 ;  /* 0x0000000c00027202 */ /* 0x000fd60000000f00 */
[----:B------:R-:W-:Y:S05]  /*2250*/  @P0 BRA `(.L_x_36) ;  /* 0x00000000009c0947 */ /* 0x000fea0003800000 */
[----:B------:R-:W-:Y:S02]  /*2260*/  IADD3 R3, PT, PT, -R2, RZ, RZ ;  /* 0x000000ff02037210 */ /* 0x000fe40007ffe1ff */
[----:B------:R-:W-:Y:S02]  /*2270*/  PLOP3.LUT P0, PT, PT, PT, PT, 0x80, 0x8 ;  /* 0x000000000008781c */ /* 0x000fe40003f0f070 */
[----:B------:R-:W-:-:S13]  /*2280*/  ISETP.GT.AND P1, PT, R3, 0xc, PT ;  /* 0x0000000c0300780c */ /* 0x000fda0003f24270 */
[----:B------:R-:W-:Y:S05]  /*2290*/  @!P1 BRA `(.L_x_37) ;  /* 0x0000000000509947 */ /* 0x000fea0003800000 */
[----:B------:R-:W-:-:S13]  /*22a0*/  PLOP3.LUT P0, PT, PT, PT, PT, 0x8, 0x80 ;  /* 0x000000000080781c */ /* 0x000fda0003f0e170 */
.L_x_38:
[----:B------:R-:W-:Y:S01]  /*22b0*/  FADD R0, R0, 2.8025969286496341418e-45 ;  /* 0x0000000200007421 */ /* 0x000fe20000000000 */
[----:B------:R-:W-:-:S03]  /*22c0*/  IADD3 R2, PT, PT, R2, 0x10, RZ ;  /* 0x0000001002027810 */ /* 0x000fc60007ffe0ff */
[----:B------:R-:W-:Y:S01]  /*22d0*/  FADD R0, R0, 2.8025969286496341418e-45 ;  /* 0x0000000200007421 */ /* 0x000fe20000000000 */
[----:B------:R-:W-:-:S03]  /*22e0*/  ISETP.GE.AND P1, PT, R2, -0xc, PT ;  /* 0xfffffff40200780c */ /* 0x000fc60003f26270 */
        /* <DEDUP_REMOVED lines=15> */
.L_x_37:
[----:B------:R-:W-:-:S05]  /*23e0*/  IMAD.MOV R3, RZ, RZ, -R2 ;  /* 0x000000ffff037224 */ /* 0x000fca00078e0a02 */
[----:B------:R-:W-:-:S13]  /*23f0*/  ISETP.GT.AND P1, PT, R3, 0x4, PT ;  /* 0x000000040300780c */ /* 0x000fda0003f24270 */
[----:B------:R-:W-:Y:S05]  /*2400*/  @!P1 BRA `(.L_x_39) ;  /* 0x0000000000289947 */ /* 0x000fea0003800000 */
[----:B------:R-:W-:Y:S01]  /*2410*/  FADD R0, R0, 2.8025969286496341418e-45 ;  /* 0x0000000200007421 */ /* 0x000fe20000000000 */
[----:B------:R-:W-:Y:S02]  /*2420*/  PLOP3.LUT P0, PT, PT, PT, PT, 0x8, 0x80 ;  /* 0x000000000080781c */ /* 0x000fe40003f0e170 */
[----:B------:R-:W-:Y:S01]  /*2430*/  IADD3 R2, PT, PT, R2, 0x8, RZ ;  /* 0x0000000802027810 */ /* 0x000fe20007ffe0ff */
[----:B------:R-:W-:-:S04]  /*2440*/  FADD R0, R0, 2.8025969286496341418e-45 ;  /* 0x0000000200007421 */ /* 0x000fc80000000000 */
[----:B------:R-:W-:-:S04]  /*2450*/  FADD R0, R0, 2.8025969286496341418e-45 ;  /* 0x0000000200007421 */ /* 0x000fc80000000000 */
[----:B------:R-:W-:-:S04]  /*2460*/  FADD R0, R0, 2.8025969286496341418e-45 ;  /* 0x0000000200007421 */ /* 0x000fc80000000000 */
[----:B------:R-:W-:-:S04]  /*2470*/  FADD R0, R0, 2.8025969286496341418e-45 ;  /* 0x0000000200007421 */ /* 0x000fc80000000000 */
[----:B------:R-:W-:-:S04]  /*2480*/  FADD R0, R0, 2.8025969286496341418e-45 ;  /* 0x0000000200007421 */ /* 0x000fc80000000000 */
[----:B------:R-:W-:-:S04]  /*2490*/  FADD R0, R0, 2.8025969286496341418e-45 ;  /* 0x0000000200007421 */ /* 0x000fc80000000000 */
[----:B------:R-:W-:-:S07]  /*24a0*/  FADD R0, R0, 2.8025969286496341418e-45 ;  /* 0x0000000200007421 */ /* 0x000fce0000000000 */
.L_x_39:
[----:B------:R-:W-:-:S13]  /*24b0*/  ISETP.EQ.AND P1, PT, R2, RZ, PT ;  /* 0x000000ff0200720c */ /* 0x000fda0003f22270 */
[----:B------:R-:W-:Y:S05]  /*24c0*/  @!P0 BRA P1, `(.L_x_35) ;  /* 0x00000000001c8947 */ /* 0x000fea0000800000 */
.L_x_36:
[----:B------:R-:W-:Y:S01]  /*24d0*/  IADD3 R2, PT, PT, R2, 0x4, RZ ;  /* 0x0000000402027810 */ /* 0x000fe20007ffe0ff */
[----:B------:R-:W-:-:S03]  /*24e0*/  FADD R0, R0, 2.8025969286496341418e-45 ;  /* 0x0000000200007421 */ /* 0x000fc60000000000 */
[----:B------:R-:W-:Y:S01]  /*24f0*/  ISETP.NE.AND P0, PT, R2, RZ, PT ;  /* 0x000000ff0200720c */ /* 0x000fe20003f05270 */
[----:B------:R-:W-:-:S04]  /*2500*/  FADD R0, R0, 2.8025969286496341418e-45 ;  /* 0x0000000200007421 */ /* 0x000fc80000000000 */
[----:B------:R-:W-:-:S04]  /*2510*/  FADD R0, R0, 2.8025969286496341418e-45 ;  /* 0x0000000200007421 */ /* 0x000fc80000000000 */
[----:B------:R-:W-:-:S04]  /*2520*/  FADD R0, R0, 2.8025969286496341418e-45 ;  /* 0x0000000200007421 */ /* 0x000fc80000000000 */
[----:B------:R-:W-:Y:S05]  /*2530*/  @P0 BRA `(.L_x_36) ;  /* 0xfffffffc00e40947 */ /* 0x000fea000383ffff */
.L_x_35:
        /* <DEDUP_REMOVED lines=8> */
.L_x_40:
        /* <DEDUP_REMOVED lines=21> */
[----:B------:R-:W-:Y:S02]  /*2710*/  IMAD.SHL.U32 R4, R20, 0x100, RZ ;  /* 0x0000010014047824 */ /* 0x000fe400078e00ff */
[----:B------:R-:W-:Y:S01]  /*2720*/  HFMA2 R0, -RZ, RZ, 0, 0 ;  /* 0x00000000ff007431 */ /* 0x000fe200000001ff */
[----:B------:R-:W-:Y:S01]  /*2730*/  MOV R25, RZ ;  /* 0x000000ff00197202 */ /* 0x000fe20000000f00 */
[----:B------:R-:W-:Y:S01]  /*2740*/  HFMA2 R21, -RZ, RZ, 0, 0 ;  /* 0x00000000ff157431 */ /* 0x000fe200000001ff */
[----:B------:R-:W-:-:S07]  /*2750*/  LOP3.LUT R27, R4, 0x80000000, RZ, 0xfc, !PT ;  /* 0x80000000041b7812 */ /* 0x000fce00078efcff */
.L_x_45:
[----:B0-----:R-:W-:-:S06]  /*2760*/  IMAD.WIDE.U32 R4, R21, 0x4, R2 ;  /* 0x0000000415047825 */ /* 0x001fcc00078e0002 */
[----:B------:R-:W2:Y:S01]  /*2770*/  LDG.E.CONSTANT R4, desc[UR8][R4.64] ;  /* 0x0000000804047981 */ /* 0x000ea2000c1e9900 */
[C---:B-1----:R-:W-:Y:S01]  /*2780*/  IMAD R22, R21.reuse, 0x4, R1 ;  /* 0x0000000415167824 */ /* 0x042fe200078e0201 */
[----:B------:R-:W-:-:S04]  /*2790*/  IADD3 R21, PT, PT, R21, 0x1, RZ ;  /* 0x0000000115157810 */ /* 0x000fc80007ffe0ff */
        /* <DEDUP_REMOVED lines=22> */
[C-C-:B------:R-:W-:Y:S01]  /*2900*/  SHF.L.W.U32.HI R5, R3.reuse, 0x2, R4.reuse ;  /* 0x0000000203057819 */ /* 0x140fe20000010e04 */
[----:B------:R-:W-:Y:S01]  /*2910*/  IMAD.SHL.U32 R3, R3, 0x4, RZ ;  /* 0x0000000403037824 */ /* 0x000fe200078e00ff */
[----:B------:R-:W-:Y:S02]  /*2920*/  SHF.R.U32.HI R4, RZ, 0x1e, R4 ;  /* 0x0000001eff047819 */ /* 0x000fe40000011604 */
[----:B------:R-:W-:Y:S02]  /*2930*/  SHF.R.S32.HI R14, RZ, 0x1f, R5 ;  /* 0x0000001fff0e7819 */ /* 0x000fe40000011405 */
[----:B------:R-:W-:Y:S02]  /*2940*/  LOP3.LUT R20, R5, R20, RZ, 0x3c, !PT ;  /* 0x0000001405147212 */ /* 0x000fe400078e3cff */
[C---:B------:R-:W-:Y:S02]  /*2950*/  LOP3.LUT R2, R14.reuse, R3, RZ, 0x3c, !PT ;  /* 0x000000030e027212 */ /* 0x040fe400078e3cff */
[----:B------:R-:W-:-:S02]  /*2960*/  LOP3.LUT R3, R14, R5, RZ, 0x3c, !PT ;  /* 0x000000050e037212 */ /* 0x000fc400078e3cff */
[----:B------:R-:W-:Y:S02]  /*2970*/  LEA.HI R5, R5, R4, RZ, 0x1 ;  /* 0x0000000405057211 */ /* 0x000fe400078f08ff */
[----:B------:R-:W-:Y:S02]  /*2980*/  ISETP.GE.AND P0, PT, R20, RZ, PT ;  /* 0x000000ff1400720c */ /* 0x000fe40003f06270 */
[----:B------:R-:W2:Y:S01]  /*2990*/  I2F.F64.S64 R2, R2 ;  /* 0x0000000200027312 */ /* 0x000ea20000301c00 */
[----:B0-----:R-:W-:-:S04]  /*29a0*/  IADD3 R0, PT, PT, -R5, RZ, RZ ;  /* 0x000000ff05007210 */ /* 0x001fc80007ffe1ff */
[----:B------:R-:W-:Y:S01]  /*29b0*/  @!P1 MOV R5, R0 ;  /* 0x0000000000059202 */ /* 0x000fe20000000f00 */
[----:B--2---:R-:W-:-:S10]  /*29c0*/  DMUL R14, R2, UR10 ;  /* 0x0000000a020e7c28 */ /* 0x004fd40008000000 */
[----:B------:R-:W0:Y:S02]  /*29d0*/  F2F.F32.F64 R14, R14 ;  /* 0x0000000e000e7310 */ /* 0x000e240000301000 */
[----:B0-----:R-:W-:Y:S01]  /*29e0*/  FSEL R0, -R14, R14, !P0 ;  /* 0x0000000e0e007208 */ /* 0x001fe20004000100 */
[----:B------:R-:W-:Y:S06]  /*29f0*/  BRA `(.L_x_43) ;  /* 0x0000000000087947 */ /* 0x000fec0003800000 */
.L_x_44:
[----:B------:R-:W-:Y:S02]  /*2a00*/  HFMA2 R5, -RZ, RZ, 0, 0 ;  /* 0x00000000ff057431 */ /* 0x000fe400000001ff */
[----:B------:R-:W-:-:S07]  /*2a10*/  FMUL R0, RZ, R20 ;  /* 0x00000014ff007220 */ /* 0x000fce0000400000 */
.L_x_43:
[----:B------:R-:W-:Y:S02]  /*2a20*/  IMAD.MOV.U32 R2, RZ, RZ, 0x37cbac00 ;  /* 0x37cbac00ff027424 */ /* 0x000fe400078e00ff */
[----:B------:R-:W-:Y:S01]  /*2a30*/  FMUL R3, R0, R0 ;  /* 0x0000000000037220 */ /* 0x000fe20000400000 */
[C---:B------:R-:W-:Y:S02]  /*2a40*/  LOP3.LUT R4, R5.reuse, 0x1, RZ, 0xc0, !PT ;  /* 0x0000000105047812 */ /* 0x040fe400078ec0ff */
[----:B------:R-:W-:Y:S01]  /*2a50*/  IADD3 R5, PT, PT, R5, 0x1, RZ ;  /* 0x0000000105057810 */ /* 0x000fe20007ffe0ff */
[----:B------:R-:W-:Y:S01]  /*2a60*/  FFMA R2, R3, R2, -0.0013887860113754868507 ;  /* 0xbab607ed03027423 */ /* 0x000fe20000000002 */
[----:B------:R-:W-:Y:S02]  /*2a70*/  ISETP.NE.U32.AND P0, PT, R4, 0x1, PT ;  /* 0x000000010400780c */ /* 0x000fe40003f05070 */
[----:B------:R-:W-:Y:S02]  /*2a80*/  MOV R4, 0x3c0885e4 ;  /* 0x3c0885e400047802 */ /* 0x000fe40000000f00 */
[----:B------:R-:W-:-:S02]  /*2a90*/  MOV R15, 0x3e2aaaa8 ;  /* 0x3e2aaaa8000f7802 */ /* 0x000fc40000000f00 */
[----:B------:R-:W-:Y:S02]  /*2aa0*/  FSEL R2, R2, -0.00019574658654164522886, P0 ;  /* 0xb94d415302027808 */ /* 0x000fe40000000000 */
        /* <DEDUP_REMOVED lines=9> */
.L_x_42:
[----:B------:R-:W-:Y:S05]  /*2b40*/  BSYNC.RECONVERGENT B0 ;  /* 0x0000000000007941 */ /* 0x000fea0003800200 */
.L_x_41:
[----:B------:R-:W0:Y:S02]  /*2b50*/  LDCU UR6, c[0x0][0x390] ;  /* 0x00007200ff0677ac */ /* 0x000e240008000800 */
[----:B0-----:R-:W-:-:S09]  /*2b60*/  UISETP.GE.U32.AND UP2, UPT, UR6, 0x4, UPT ;  /* 0x000000040600788c */ /* 0x001fd2000bf46070 */
[----:B------:R-:W-:Y:S05]  /*2b70*/  BRA.U !UP2, `(.L_x_46) ;  /* 0x000000010ac87547 */ /* 0x000fea000b800000 */
[----:B------:R-:W-:Y:S01]  /*2b80*/  ISETP.GT.AND P0, PT, R16, RZ, PT ;  /* 0x000000ff1000720c */ /* 0x000fe20003f04270 */
[----:B------:R-:W-:-:S12]  /*2b90*/  UMOV UR6, URZ ;  /* 0x000000ff00067c82 */ /* 0x000fd80008000000 */
[----:B------:R-:W-:Y:S05]  /*2ba0*/  @!P0 BRA `(.L_x_47) ;  /* 0x0000000000a08947 */ /* 0x000fea0003800000 */
[----:B------:R-:W-:Y:S01]  /*2bb0*/  VIADD R2, R16, -UR6 ;  /* 0x8000000610027c36 */ /* 0x000fe20008000000 */
[----:B------:R-:W-:-:S04]  /*2bc0*/  PLOP3.LUT P0, PT, PT, PT, PT, 0x80, 0x8 ;  /* 0x000000000008781c */ /* 0x000fc80003f0f070 */
[----:B------:R-:W-:-:S13]  /*2bd0*/  ISETP.GT.AND P1, PT, R2, 0xc, PT ;  /* 0x0000000c0200780c */ /* 0x000fda0003f24270 */
[----:B------:R-:W-:Y:S05]  /*2be0*/  @!P1 BRA `(.L_x_48) ;  /* 0x0000000000549947 */ /* 0x000fea0003800000 */
[----:B------:R-:W-:Y:S02]  /*2bf0*/  PLOP3.LUT P0, PT, PT, PT, PT, 0x8, 0x80 ;  /* 0x000000000080781c */ /* 0x000fe40003f0e170 */
[----:B------:R-:W-:-:S11]  /*2c00*/  IADD3 R2, PT, PT, R16, -0xc, RZ ;  /* 0xfffffff410027810 */ /* 0x000fd60007ffe0ff */
.L_x_49:
        /* <DEDUP_REMOVED lines=19> */
.L_x_48:
        /* <DEDUP_REMOVED lines=13> */
.L_x_50:
[----:B------:R-:W-:-:S13]  /*2e10*/  ISETP.EQ.AND P1, PT, R16, UR6, PT ;  /* 0x0000000610007c0c */ /* 0x000fda000bf22270 */
[----:B------:R-:W-:Y:S05]  /*2e20*/  @!P0 BRA P1, `(.L_x_46) ;  /* 0x00000000001c8947 */ /* 0x000fea0000800000 */
.L_x_47:
[----:B------:R-:W-:Y:S01]  /*2e30*/  UIADD3 UR6, UPT, UPT, UR6, 0x4, URZ ;  /* 0x0000000406067890 */ /* 0x000fe2000fffe0ff */
[----:B------:R-:W-:-:S04]  /*2e40*/  FADD R0, R13, R0 ;  /* 0x000000000d007221 */ /* 0x000fc80000000000 */
[----:B------:R-:W-:Y:S01]  /*2e50*/  FADD R0, R0, R13 ;  /* 0x0000000d00007221 */ /* 0x000fe20000000000 */
[----:B------:R-:W-:-:S03]  /*2e60*/  ISETP.NE.AND P0, PT, R16, UR6, PT ;  /* 0x0000000610007c0c */ /* 0x000fc6000bf05270 */
[----:B------:R-:W-:-:S04]  /*2e70*/  FADD R0, R0, R13 ;  /* 0x0000000d00007221 */ /* 0x000fc80000000000 */
[----:B------:R-:W-:-:S06]  /*2e80*/  FADD R0, R0, R13 ;  /* 0x0000000d00007221 */ /* 0x000fcc0000000000 */
[----:B------:R-:W-:Y:S05]  /*2e90*/  @P0 BRA `(.L_x_47) ;  /* 0xfffffffc00e40947 */ /* 0x000fea000383ffff */
.L_x_46:
        /* <DEDUP_REMOVED lines=8> */
.L_x_51:
[----:B------:R-:W-:Y:S05]  /*2f20*/  BRA.U UP1, `(.L_x_52) ;  /* 0xfffffff101a07547 */ /* 0x000fea000b83ffff */
[----:B------:R-:W-:Y:S05]  /*2f30*/  BRA.U UP0, `(.L_x_53) ;  /* 0xfffffff1008c7547 */ /* 0x000fea000b83ffff */
.L_x_1:
[----:B------:R-:W0:Y:S01]  /*2f40*/  F2F.F64.F32 R2, R0 ;  /* 0x0000000000027310 */ /* 0x000e220000201800 */
[----:B------:R-:W-:Y:S01]  /*2f50*/  MOV R8, 0x0 ;  /* 0x0000000000087802 */ /* 0x000fe20000000f00 */
[----:B------:R-:W2:Y:S01]  /*2f60*/  LDCU.64 UR4, c[0x4][0x8] ;  /* 0x01000100ff0477ac */ /* 0x000ea20008000a00 */
[----:B---3--:R-:W-:-:S04]  /*2f70*/  IADD3 R6, P0, P1, R1, 0x20, R6 ;  /* 0x0000002001067810 */ /* 0x008fc8000791e006 */
[----:B------:R-:W3:Y:S01]  /*2f80*/  LDC.64 R8, c[0x4][R8] ;  /* 0x0100000008087b82 */ /* 0x000ee20000000a00 */
[----:B------:R-:W-:Y:S01]  /*2f90*/  IADD3.X R7, PT, PT, RZ, UR7, RZ, P0, P1 ;  /* 0x00000007ff077c10 */ /* 0x000fe200087e24ff */
[----:B0-----:R0:W-:Y:S01]  /*2fa0*/  STL.64 [R1+0x20], R2 ;  /* 0x0000200201007387 */ /* 0x0011e20000100a00 */
[----:B--2---:R-:W-:Y:S01]  /*2fb0*/  IMAD.U32 R4, RZ, RZ, UR4 ;  /* 0x00000004ff047e24 */ /* 0x004fe2000f8e00ff */
[----:B------:R-:W-:-:S07]  /*2fc0*/  MOV R5, UR5 ;  /* 0x0000000500057c02 */ /* 0x000fce0008000f00 */
[----:B-1----:R-:W-:-:S07]  /*2fd0*/  LEPC R20, `(.L_x_54) ;  /* 0x000000001014794e */ /* 0x002fce0000000000 */
[----:B0--3--:R-:W-:Y:S05]  /*2fe0*/  CALL.ABS.NOINC R8 ;  /* 0x0000000008007343 */ /* 0x009fea0003c00000 */
.L_x_54:
[----:B------:R-:W-:Y:S05]  /*2ff0*/  EXIT ;  /* 0x000000000000794d */ /* 0x000fea0003800000 */
        .weak           $__internal_0_$__cuda_sm3x_div_rn_noftz_f32_slowpath
        .type           $__internal_0_$__cuda_sm3x_div_rn_noftz_f32_slowpath,@function
        .size           $__internal_0_$__cuda_sm3x_div_rn_noftz_f32_slowpath,(.L_x_64 - $__internal_0_$__cuda_sm3x_div_rn_noftz_f32_slowpath)
$__internal_0_$__cuda_sm3x_div_rn_noftz_f32_slowpath:
[----:B------:R-:W-:Y:S02]  /*3000*/  SHF.R.U32.HI R11, RZ, 0x17, R3 ;  /* 0x00000017ff0b7819 */ /* 0x000fe40000011603 */
[----:B------:R-:W-:Y:S02]  /*3010*/  SHF.R.U32.HI R10, RZ, 0x17, R2 ;  /* 0x00000017ff0a7819 */ /* 0x000fe40000011602 */
[----:B------:R-:W-:Y:S02]  /*3020*/  LOP3.LUT R11, R11, 0xff, RZ, 0xc0, !PT ;  /* 0x000000ff0b0b7812 */ /* 0x000fe400078ec0ff */
[----:B------:R-:W-:Y:S02]  /*3030*/  LOP3.LUT R14, R10, 0xff, RZ, 0xc0, !PT ;  /* 0x000000ff0a0e7812 */ /* 0x000fe400078ec0ff */
[----:B------:R-:W-:Y:S02]  /*3040*/  IADD3 R13, PT, PT, R11, -0x1, RZ ;  /* 0xffffffff0b0d7810 */ /* 0x000fe40007ffe0ff */
[----:B------:R-:W-:-:S02]  /*3050*/  IADD3 R12, PT, PT, R14, -0x1, RZ ;  /* 0xffffffff0e0c7810 */ /* 0x000fc40007ffe0ff */
[----:B------:R-:W-:-:S04]  /*3060*/  ISETP.GT.U32.AND P0, PT, R13, 0xfd, PT ;  /* 0x000000fd0d00780c */ /* 0x000fc80003f04070 */
[----:B------:R-:W-:-:S13]  /*3070*/  ISETP.GT.U32.OR P0, PT, R12, 0xfd, P0 ;  /* 0x000000fd0c00780c */ /* 0x000fda0000704470 */
[----:B------:R-:W-:Y:S01]  /*3080*/  @!P0 IMAD.MOV.U32 R10, RZ, RZ, RZ ;  /* 0x000000ffff0a8224 */ /* 0x000fe200078e00ff */
[----:B------:R-:W-:Y:S06]  /*3090*/  @!P0 BRA `(.L_x_55) ;  /* 0x00000000005c8947 */ /* 0x000fec0003800000 */
[----:B------:R-:W-:Y:S02]  /*30a0*/  FSETP.GTU.FTZ.AND P0, PT, |R2|, +INF , PT ;  /* 0x7f8000000200780b */ /* 0x000fe40003f1c200 */
[----:B------:R-:W-:-:S04]  /*30b0*/  FSETP.GTU.FTZ.AND P1, PT, |R3|, +INF , PT ;  /* 0x7f8000000300780b */ /* 0x000fc80003f3c200 */
[----:B------:R-:W-:-:S13]  /*30c0*/  PLOP3.LUT P0, PT, P0, P1, PT, 0xf8, 0x8f ;  /* 0x00000000008f781c */ /* 0x000fda0000703f70 */
[----:B------:R-:W-:Y:S05]  /*30d0*/  @P0 BRA `(.L_x_56) ;  /* 0x0000000400440947 */ /* 0x000fea0003800000 */
[----:B------:R-:W-:-:S13]  /*30e0*/  LOP3.LUT P0, RZ, R3, 0x7fffffff, R2, 0xc8, !PT ;  /* 0x7fffffff03ff7812 */ /* 0x000fda000780c802 */
[----:B------:R-:W-:Y:S05]  /*30f0*/  @!P0 BRA `(.L_x_57) ;  /* 0x0000000400348947 */ /* 0x000fea0003800000 */
[C---:B------:R-:W-:Y:S02]  /*3100*/  FSETP.NEU.FTZ.AND P2, PT, |R2|.reuse, +INF , PT ;  /* 0x7f8000000200780b */ /* 0x040fe40003f5d200 */
[----:B------:R-:W-:Y:S02]  /*3110*/  FSETP.NEU.FTZ.AND P1, PT, |R3|, +INF , PT ;  /* 0x7f8000000300780b */ /* 0x000fe40003f3d200 */
[----:B------:R-:W-:-:S11]  /*3120*/  FSETP.NEU.FTZ.AND P0, PT, |R2|, +INF , PT ;  /* 0x7f8000000200780b */ /* 0x000fd60003f1d200 */
[----:B------:R-:W-:Y:S05]  /*3130*/  @!P1 BRA !P2, `(.L_x_57) ;  /* 0x0000000400249947 */ /* 0x000fea0005000000 */
[----:B------:R-:W-:-:S04]  /*3140*/  LOP3.LUT P2, RZ, R2, 0x7fffffff, RZ, 0xc0, !PT ;  /* 0x7fffffff02ff7812 */ /* 0x000fc8000784c0ff */
[----:B------:R-:W-:-:S13]  /*3150*/  PLOP3.LUT P1, PT, P1, P2, PT, 0x2f, 0xf2 ;  /* 0x0000000000f2781c */ /* 0x000fda0000f24577 */
[----:B------:R-:W-:Y:S05]  /*3160*/  @P1 BRA `(.L_x_58) ;  /* 0x0000000400101947 */ /* 0x000fea0003800000 */
[----:B------:R-:W-:-:S04]  /*3170*/  LOP3.LUT P1, RZ, R3, 0x7fffffff, RZ, 0xc0, !PT ;  /* 0x7fffffff03ff7812 */ /* 0x000fc8000782c0ff */
[----:B------:R-:W-:-:S13]  /*3180*/  PLOP3.LUT P0, PT, P0, P1, PT, 0x2f, 0xf2 ;  /* 0x0000000000f2781c */ /* 0x000fda0000702577 */
[----:B------:R-:W-:Y:S05]  /*3190*/  @P0 BRA `(.L_x_59) ;  /* 0x0000000000f80947 */ /* 0x000fea0003800000 */
[----:B------:R-:W-:Y:S02]  /*31a0*/  ISETP.GE.AND P0, PT, R12, RZ, PT ;  /* 0x000000ff0c00720c */ /* 0x000fe40003f06270 */
[----:B------:R-:W-:-:S11]  /*31b0*/  ISETP.GE.AND P1, PT, R13, RZ, PT ;  /* 0x000000ff0d00720c */ /* 0x000fd60003f26270 */
[----:B------:R-:W-:Y:S01]  /*31c0*/  @P0 MOV R10, RZ ;  /* 0x000000ff000a0202 */ /* 0x000fe20000000f00 */
[----:B------:R-:W-:Y:S01]  /*31d0*/  @!P0 FFMA R2, R2, 1.84467440737095516160e+19, RZ ;  /* 0x5f80000002028823 */ /* 0x000fe200000000ff */
[----:B------:R-:W-:Y:S01]  /*31e0*/  @!P0 MOV R10, 0xffffffc0 ;  /* 0xffffffc0000a8802 */ /* 0x000fe20000000f00 */
[----:B------:R-:W-:-:S03]  /*31f0*/  @!P1 FFMA R3, R3, 1.84467440737095516160e+19, RZ ;  /* 0x5f80000003039823 */ /* 0x000fc600000000ff */
[----:B------:R-:W-:-:S07]  /*3200*/  @!P1 IADD3 R10, PT, PT, R10, 0x40, RZ ;  /* 0x000000400a0a9810 */ /* 0x000fce0007ffe0ff */
.L_x_55:
[----:B------:R-:W-:-:S05]  /*3210*/  LEA R12, R11, 0xc0800000, 0x17 ;  /* 0xc08000000b0c7811 */ /* 0x000fca00078eb8ff */
[----:B------:R-:W-:Y:S01]  /*3220*/  IMAD.IADD R12, R3, 0x1, -R12 ;  /* 0x00000001030c7824 */ /* 0x000fe200078e0a0c */
[----:B------:R-:W-:-:S03]  /*3230*/  IADD3 R3, PT, PT, R14, -0x7f, RZ ;  /* 0xffffff810e037810 */ /* 0x000fc60007ffe0ff */
[----:B------:R-:W0:Y:S01]  /*3240*/  MUFU.RCP R13, R12 ;  /* 0x0000000c000d7308 */ /* 0x000e220000001000 */
[----:B------:R-:W-:Y:S01]  /*3250*/  FADD.FTZ R15, -R12, -RZ ;  /* 0x800000ff0c0f7221 */ /* 0x000fe20000010100 */
[C---:B------:R-:W-:Y:S01]  /*3260*/  IMAD R2, R3.reuse, -0x800000, R2 ;  /* 0xff80000003027824 */ /* 0x040fe200078e0202 */
[----:B------:R-:W-:-:S04]  /*3270*/  IADD3 R11, PT, PT, R3, 0x7f, -R11 ;  /* 0x0000007f030b7810 */ /* 0x000fc80007ffe80b */
[----:B------:R-:W-:Y:S01]  /*3280*/  IADD3 R11, PT, PT, R11, R10, RZ ;  /* 0x0000000a0b0b7210 */ /* 0x000fe20007ffe0ff */
[----:B0-----:R-:W-:-:S04]  /*3290*/  FFMA R14, R13, R15, 1 ;  /* 0x3f8000000d0e7423 */ /* 0x001fc8000000000f */
[----:B------:R-:W-:-:S04]  /*32a0*/  FFMA R16, R13, R14, R13 ;  /* 0x0000000e0d107223 */ /* 0x000fc8000000000d */
[----:B------:R-:W-:-:S04]  /*32b0*/  FFMA R13, R2, R16, RZ ;  /* 0x00000010020d7223 */ /* 0x000fc800000000ff */
[----:B------:R-:W-:-:S04]  /*32c0*/  FFMA R14, R15, R13, R2 ;  /* 0x0000000d0f0e7223 */ /* 0x000fc80000000002 */
[----:B------:R-:W-:-:S04]  /*32d0*/  FFMA R13, R16, R14, R13 ;  /* 0x0000000e100d7223 */ /* 0x000fc8000000000d */
[----:B------:R-:W-:-:S04]  /*32e0*/  FFMA R14, R15, R13, R2 ;  /* 0x0000000d0f0e7223 */ /* 0x000fc80000000002 */
[----:B------:R-:W-:-:S05]  /*32f0*/  FFMA R2, R16, R14, R13 ;  /* 0x0000000e10027223 */ /* 0x000fca000000000d */
[----:B------:R-:W-:-:S04]  /*3300*/  SHF.R.U32.HI R3, RZ, 0x17, R2 ;  /* 0x00000017ff037819 */ /* 0x000fc80000011602 */
[----:B------:R-:W-:-:S04]  /*3310*/  LOP3.LUT R3, R3, 0xff, RZ, 0xc0, !PT ;  /* 0x000000ff03037812 */ /* 0x000fc800078ec0ff */
[----:B------:R-:W-:-:S05]  /*3320*/  IADD3 R15, PT, PT, R3, R11, RZ ;  /* 0x0000000b030f7210 */ /* 0x000fca0007ffe0ff */
[----:B------:R-:W-:-:S05]  /*3330*/  VIADD R3, R15, 0xffffffff ;  /* 0xffffffff0f037836 */ /* 0x000fca0000000000 */
[----:B------:R-:W-:-:S13]  /*3340*/  ISETP.GE.U32.AND P0, PT, R3, 0xfe, PT ;  /* 0x000000fe0300780c */ /* 0x000fda0003f06070 */
[----:B------:R-:W-:Y:S05]  /*3350*/  @!P0 BRA `(.L_x_60) ;  /* 0x0000000000808947 */ /* 0x000fea0003800000 */
[----:B------:R-:W-:-:S13]  /*3360*/  ISETP.GT.AND P0, PT, R15, 0xfe, PT ;  /* 0x000000fe0f00780c */ /* 0x000fda0003f04270 */
[----:B------:R-:W-:Y:S05]  /*3370*/  @P0 BRA `(.L_x_61) ;  /* 0x00000000006c0947 */ /* 0x000fea0003800000 */
[----:B------:R-:W-:-:S13]  /*3380*/  ISETP.GE.AND P0, PT, R15, 0x1, PT ;  /* 0x000000010f00780c */ /* 0x000fda0003f06270 */
[----:B------:R-:W-:Y:S05]  /*3390*/  @P0 BRA `(.L_x_62) ;  /* 0x0000000000980947 */ /* 0x000fea0003800000 */
[----:B------:R-:W-:Y:S02]  /*33a0*/  ISETP.GE.AND P0, PT, R15, -0x18, PT ;  /* 0xffffffe80f00780c */ /* 0x000fe40003f06270 */
[----:B------:R-:W-:-:S11]  /*33b0*/  LOP3.LUT R2, R2, 0x80000000, RZ, 0xc0, !PT ;  /* 0x8000000002027812 */ /* 0x000fd600078ec0ff */
[----:B------:R-:W-:Y:S05]  /*33c0*/  @!P0 BRA `(.L_x_62) ;  /* 0x00000000008c8947 */ /* 0x000fea0003800000 */
[CCC-:B------:R-:W-:Y:S01]  /*33d0*/  FFMA.RZ R3, R16.reuse, R14.reuse, R13.reuse ;  /* 0x0000000e10037223 */ /* 0x1c0fe2000000c00d */
[C---:B------:R-:W-:Y:S01]  /*33e0*/  IADD3 R12, PT, PT, R15.reuse, 0x20, RZ ;  /* 0x000000200f0c7810 */ /* 0x040fe20007ffe0ff */
[CCC-:B------:R-:W-:Y:S01]  /*33f0*/  FFMA.RM R10, R16.reuse, R14.reuse, R13.reuse ;  /* 0x0000000e100a7223 */ /* 0x1c0fe2000000400d */
[----:B------:R-:W-:Y:S02]  /*3400*/  ISETP.NE.AND P2, PT, R15, RZ, PT ;  /* 0x000000ff0f00720c */ /* 0x000fe40003f45270 */
[----:B------:R-:W-:Y:S01]  /*3410*/  LOP3.LUT R11, R3, 0x7fffff, RZ, 0xc0, !PT ;  /* 0x007fffff030b7812 */ /* 0x000fe200078ec0ff */
[----:B------:R-:W-:Y:S01]  /*3420*/  FFMA.RP R3, R16, R14, R13 ;  /* 0x0000000e10037223 */ /* 0x000fe2000000800d */
[----:B------:R-:W-:Y:S02]  /*3430*/  ISETP.NE.AND P1, PT, R15, RZ, PT ;  /* 0x000000ff0f00720c */ /* 0x000fe40003f25270 */
[----:B------:R-:W-:Y:S02]  /*3440*/  LOP3.LUT R11, R11, 0x800000, RZ, 0xfc, !PT ;  /* 0x008000000b0b7812 */ /* 0x000fe400078efcff */
[----:B------:R-:W-:-:S02]  /*3450*/  IADD3 R13, PT, PT, -R15, RZ, RZ ;  /* 0x000000ff0f0d7210 */ /* 0x000fc40007ffe1ff */
[----:B------:R-:W-:Y:S02]  /*3460*/  SHF.L.U32 R12, R11, R12, RZ ;  /* 0x0000000c0b0c7219 */ /* 0x000fe400000006ff */
[----:B------:R-:W-:Y:S02]  /*3470*/  FSETP.NEU.FTZ.AND P0, PT, R3, R10, PT ;  /* 0x0000000a0300720b */ /* 0x000fe40003f1d000 */
[----:B------:R-:W-:Y:S02]  /*3480*/  SEL R10, R13, RZ, P2 ;  /* 0x000000ff0d0a7207 */ /* 0x000fe40001000000 */
[----:B------:R-:W-:Y:S02]  /*3490*/  ISETP.NE.AND P1, PT, R12, RZ, P1 ;  /* 0x000000ff0c00720c */ /* 0x000fe40000f25270 */
[----:B------:R-:W-:Y:S02]  /*34a0*/  SHF.R.U32.HI R10, RZ, R10, R11 ;  /* 0x0000000aff0a7219 */ /* 0x000fe4000001160b */
[----:B------:R-:W-:-:S02]  /*34b0*/  PLOP3.LUT P0, PT, P0, P1, PT, 0xf8, 0x8f ;  /* 0x00000000008f781c */ /* 0x000fc40000703f70 */
[----:B------:R-:W-:Y:S02]  /*34c0*/  SHF.R.U32.HI R12, RZ, 0x1, R10 ;  /* 0x00000001ff0c7819 */ /* 0x000fe4000001160a */
[----:B------:R-:W-:-:S04]  /*34d0*/  SEL R3, RZ, 0x1, !P0 ;  /* 0x00000001ff037807 */ /* 0x000fc80004000000 */
[----:B------:R-:W-:-:S04]  /*34e0*/  LOP3.LUT R3, R3, 0x1, R12, 0xf8, !PT ;  /* 0x0000000103037812 */ /* 0x000fc800078ef80c */
[----:B------:R-:W-:-:S04]  /*34f0*/  LOP3.LUT R3, R3, R10, RZ, 0xc0, !PT ;  /* 0x0000000a03037212 */ /* 0x000fc800078ec0ff */
[----:B------:R-:W-:-:S04]  /*3500*/  IADD3 R3, PT, PT, R12, R3, RZ ;  /* 0x000000030c037210 */ /* 0x000fc80007ffe0ff */
[----:B------:R-:W-:Y:S01]  /*3510*/  LOP3.LUT R2, R3, R2, RZ, 0xfc, !PT ;  /* 0x0000000203027212 */ /* 0x000fe200078efcff */
[----:B------:R-:W-:Y:S06]  /*3520*/  BRA `(.L_x_62) ;  /* 0x0000000000347947 */ /* 0x000fec0003800000 */
.L_x_61:
[----:B------:R-:W-:-:S04]  /*3530*/  LOP3.LUT R2, R2, 0x80000000, RZ, 0xc0, !PT ;  /* 0x8000000002027812 */ /* 0x000fc800078ec0ff */
[----:B------:R-:W-:Y:S01]  /*3540*/  LOP3.LUT R2, R2, 0x7f800000, RZ, 0xfc, !PT ;  /* 0x7f80000002027812 */ /* 0x000fe200078efcff */
[----:B------:R-:W-:Y:S06]  /*3550*/  BRA `(.L_x_62) ;  /* 0x0000000000287947 */ /* 0x000fec0003800000 */
.L_x_60:
[----:B------:R-:W-:Y:S01]  /*3560*/  IMAD R2, R11, 0x800000, R2 ;  /* 0x008000000b027824 */ /* 0x000fe200078e0202 */
[----:B------:R-:W-:Y:S06]  /*3570*/  BRA `(.L_x_62) ;  /* 0x0000000000207947 */ /* 0x000fec0003800000 */
.L_x_59:
[----:B------:R-:W-:-:S04]  /*3580*/  LOP3.LUT R2, R3, 0x80000000, R2, 0x48, !PT ;  /* 0x8000000003027812 */ /* 0x000fc800078e4802 */
[----:B------:R-:W-:Y:S01]  /*3590*/  LOP3.LUT R2, R2, 0x7f800000, RZ, 0xfc, !PT ;  /* 0x7f80000002027812 */ /* 0x000fe200078efcff */
[----:B------:R-:W-:Y:S06]  /*35a0*/  BRA `(.L_x_62) ;  /* 0x0000000000147947 */ /* 0x000fec0003800000 */
.L_x_58:
[----:B------:R-:W-:Y:S01]  /*35b0*/  LOP3.LUT R2, R3, 0x80000000, R2, 0x48, !PT ;  /* 0x8000000003027812 */ /* 0x000fe200078e4802 */
[----:B------:R-:W-:Y:S06]  /*35c0*/  BRA `(.L_x_62) ;  /* 0x00000000000c7947 */ /* 0x000fec0003800000 */
.L_x_57:
[----:B------:R-:W0:Y:S01]  /*35d0*/  MUFU.RSQ R2, -QNAN ;  /* 0xffc0000000027908 */ /* 0x000e220000001400 */
[----:B------:R-:W-:Y:S05]  /*35e0*/  BRA `(.L_x_62) ;  /* 0x0000000000047947 */ /* 0x000fea0003800000 */
.L_x_56:
[----:B------:R-:W-:-:S07]  /*35f0*/  FADD.FTZ R2, R2, R3 ;  /* 0x0000000302027221 */ /* 0x000fce0000010000 */
.L_x_62:
[----:B------:R-:W-:Y:S01]  /*3600*/  HFMA2 R3, -RZ, RZ, 0, 0 ;  /* 0x00000000ff037431 */ /* 0x000fe200000001ff */
[----:B0-----:R-:W-:Y:S02]  /*3610*/  MOV R13, R2 ;  /* 0x00000002000d7202 */ /* 0x001fe40000000f00 */
[----:B------:R-:W-:-:S04]  /*3620*/  MOV R2, R4 ;  /* 0x0000000400027202 */ /* 0x000fc80000000f00 */
[----:B------:R-:W-:Y:S05]  /*3630*/  RET.REL.NODEC R2 `(_Z7computefiiiiffffffffffffffffff) ;  /* 0xffffffc802707950 */ /* 0x000fea0003c3ffff */
.L_x_63:
[----:B------:R-:W-:-:S00]  /*3640*/  BRA `(.L_x_63) ;  /* 0xfffffffc00fc7947 */ /* 0x000fc0000383ffff */
[----:B------:R-:W-:-:S00]  /*3650*/  NOP ;  /* 0x0000000000007918 */ /* 0x000fc00000000000 */
        /* <DEDUP_REMOVED lines=10> */
.L_x_64:


//--------------------- .nv.global.init           --------------------------
	.section	.nv.global.init,"aw",@progbits
	.align	4
.nv.global.init:
	.type		__cudart_i2opi_f,@object
	.size		__cudart_i2opi_f,($str - __cudart_i2opi_f)
__cudart_i2opi_f:
        /*0000*/ 	.byte	0x41, 0x90, 0x43, 0x3c, 0x99, 0x95, 0x62, 0xdb, 0xc0, 0xdd, 0x34, 0xf5, 0xd1, 0x57, 0x27, 0xfc
        /*0010*/ 	.byte	0x29, 0x15, 0x44, 0x4e, 0x6e, 0x83, 0xf9, 0xa2
	.type		$str,@object
	.size		$str,(.L_0 - $str)
$str:
        /*0018*/ 	.byte	0x25, 0x2e, 0x31, 0x37, 0x67, 0x0a, 0x00
.L_0:


//--------------------- .nv.shared.reserved.0     --------------------------
	.section	.nv.shared.reserved.0,"aw",@nobits
	.weak		__nv_reservedSMEM_offset_0_alias
	.size		__nv_reservedSMEM_offset_0_alias, 0, 64
	.other		__nv_reservedSMEM_offset_0_alias,@"STO_CUDA_RESERVED_SHARED STV_DEFAULT"
__nv_reservedSMEM_offset_0_alias:
	.zero		0
	.zero		64


//--------------------- .nv.constant0._Z7computefiiiiffffffffffffffffff --------------------------
	.section	.nv.constant0._Z7computefiiiiffffffffffffffffff,"a",@progbits
	.sectionflags	@""
	.align	4
.nv.constant0._Z7computefiiiiffffffffffffffffff:
	.zero		988


//--------------------- SYMBOLS --------------------------

	.type		.nv.reservedSmem.offset0,@object
	.size		.nv.reservedSmem.offset0,0x4
	.type		vprintf,@function
